//
// Generated by NVIDIA NVVM Compiler
//
// Compiler Build ID: CL-36424714
// Cuda compilation tools, release 13.0, V13.0.88
// Based on NVVM 20.0.0
//

.version 9.0
.target sm_100
.address_size 64

	// .globl	_Z4normPfS_S_i

.visible .entry _Z4normPfS_S_i(
	.param .u64 .ptr .align 1 _Z4normPfS_S_i_param_0,
	.param .u64 .ptr .align 1 _Z4normPfS_S_i_param_1,
	.param .u64 .ptr .align 1 _Z4normPfS_S_i_param_2,
	.param .u32 _Z4normPfS_S_i_param_3
)
{
	.reg .pred 	%p<11>;
	.reg .b32 	%r<30>;
	.reg .b32 	%f<58>;
	.reg .b64 	%rd<20>;
	.reg .b64 	%fd<9>;

	ld.param.u64 	%rd4, [_Z4normPfS_S_i_param_0];
	ld.param.u64 	%rd5, [_Z4normPfS_S_i_param_1];
	ld.param.u64 	%rd3, [_Z4normPfS_S_i_param_2];
	ld.param.u32 	%r12, [_Z4normPfS_S_i_param_3];
	cvta.to.global.u64 	%rd1, %rd4;
	cvta.to.global.u64 	%rd2, %rd5;
	mov.u32 	%r13, %ctaid.x;
	mov.u32 	%r14, %ntid.x;
	mul.lo.s32 	%r1, %r13, %r14;
	mov.u32 	%r15, %tid.x;
	add.s32 	%r2, %r1, %r15;
	mov.u32 	%r16, %ctaid.y;
	mov.u32 	%r17, %ntid.y;
	mul.lo.s32 	%r3, %r16, %r17;
	mov.u32 	%r18, %tid.y;
	add.s32 	%r4, %r3, %r18;
	setp.ge.s32 	%p1, %r2, %r12;
	@%p1 bra 	$L__BB0_11;
	div.s32 	%r19, 4194304, %r12;
	setp.ge.s32 	%p2, %r4, %r19;
	@%p2 bra 	$L__BB0_11;
	cvta.to.global.u64 	%rd6, %rd3;
	ld.global.f32 	%f1, [%rd6];
	ld.global.f32 	%f2, [%rd6+4];
	ld.global.f32 	%f3, [%rd6+8];
	ld.global.f32 	%f4, [%rd6+12];
	ld.global.f32 	%f5, [%rd6+16];
	ld.global.f32 	%f6, [%rd6+20];
	ld.global.f32 	%f7, [%rd6+24];
	ld.global.f32 	%f8, [%rd6+28];
	ld.global.f32 	%f9, [%rd6+32];
	ld.global.f32 	%f10, [%rd6+36];
	ld.global.f32 	%f11, [%rd6+40];
	ld.global.f32 	%f12, [%rd6+44];
	ld.global.f32 	%f13, [%rd6+48];
	ld.global.f32 	%f14, [%rd6+52];
	ld.global.f32 	%f15, [%rd6+56];
	ld.global.f32 	%f16, [%rd6+60];
	mad.lo.s32 	%r28, %r1, %r12, %r3;
	mov.f32 	%f57, 0f00000000;
	mov.b32 	%r29, 0;
$L__BB0_3:
	mul.wide.s32 	%rd7, %r28, 4;
	add.s64 	%rd8, %rd1, %rd7;
	ld.global.f32 	%f20, [%rd8];
	fma.rn.f32 	%f21, %f20, %f1, %f57;
	ld.global.f32 	%f22, [%rd8+4];
	fma.rn.f32 	%f23, %f22, %f2, %f21;
	ld.global.f32 	%f24, [%rd8+8];
	fma.rn.f32 	%f25, %f24, %f3, %f23;
	ld.global.f32 	%f26, [%rd8+12];
	fma.rn.f32 	%f27, %f26, %f4, %f25;
	ld.global.f32 	%f28, [%rd8+16];
	fma.rn.f32 	%f29, %f28, %f5, %f27;
	ld.global.f32 	%f30, [%rd8+20];
	fma.rn.f32 	%f31, %f30, %f6, %f29;
	ld.global.f32 	%f32, [%rd8+24];
	fma.rn.f32 	%f33, %f32, %f7, %f31;
	ld.global.f32 	%f34, [%rd8+28];
	fma.rn.f32 	%f35, %f34, %f8, %f33;
	ld.global.f32 	%f36, [%rd8+32];
	fma.rn.f32 	%f37, %f36, %f9, %f35;
	ld.global.f32 	%f38, [%rd8+36];
	fma.rn.f32 	%f39, %f38, %f10, %f37;
	ld.global.f32 	%f40, [%rd8+40];
	fma.rn.f32 	%f41, %f40, %f11, %f39;
	ld.global.f32 	%f42, [%rd8+44];
	fma.rn.f32 	%f43, %f42, %f12, %f41;
	ld.global.f32 	%f44, [%rd8+48];
	fma.rn.f32 	%f45, %f44, %f13, %f43;
	ld.global.f32 	%f46, [%rd8+52];
	fma.rn.f32 	%f47, %f46, %f14, %f45;
	ld.global.f32 	%f48, [%rd8+56];
	fma.rn.f32 	%f49, %f48, %f15, %f47;
	ld.global.f32 	%f50, [%rd8+60];
	fma.rn.f32 	%f57, %f50, %f16, %f49;
	add.s32 	%r29, %r29, 1;
	add.s32 	%r28, %r28, %r12;
	setp.ne.s32 	%p3, %r29, 16;
	@%p3 bra 	$L__BB0_3;
	or.b32  	%r21, %r2, %r4;
	and.b32  	%r22, %r21, 1;
	setp.eq.b32 	%p4, %r22, 1;
	@%p4 bra 	$L__BB0_6;
	mad.lo.s32 	%r27, %r12, %r2, %r4;
	mul.wide.s32 	%rd17, %r27, 4;
	add.s64 	%rd18, %rd1, %rd17;
	ld.global.f32 	%f55, [%rd18];
	cvt.f64.f32 	%fd5, %f55;
	add.f64 	%fd6, %fd5, %fd5;
	cvt.f64.f32 	%fd7, %f57;
	div.rn.f64 	%fd8, %fd6, %fd7;
	cvt.rn.f32.f64 	%f56, %fd8;
	add.s64 	%rd19, %rd2, %rd17;
	st.global.f32 	[%rd19], %f56;
	bra.uni 	$L__BB0_11;
$L__BB0_6:
	and.b32  	%r10, %r2, -2147483647;
	setp.ne.s32 	%p5, %r10, 1;
	and.b32  	%r11, %r4, 1;
	setp.eq.b32 	%p6, %r11, 1;
	or.pred  	%p7, %p5, %p6;
	@%p7 bra 	$L__BB0_8;
	mad.lo.s32 	%r26, %r12, %r2, %r4;
	mul.wide.s32 	%rd14, %r26, 4;
	add.s64 	%rd15, %rd1, %rd14;
	ld.global.f32 	%f53, [%rd15];
	div.rn.f32 	%f54, %f53, %f57;
	add.s64 	%rd16, %rd2, %rd14;
	st.global.f32 	[%rd16], %f54;
	bra.uni 	$L__BB0_11;
$L__BB0_8:
	setp.ne.s32 	%p8, %r10, 1;
	setp.eq.s32 	%p9, %r11, 0;
	or.pred  	%p10, %p8, %p9;
	@%p10 bra 	$L__BB0_10;
	mad.lo.s32 	%r25, %r12, %r2, %r4;
	mul.wide.s32 	%rd11, %r25, 4;
	add.s64 	%rd12, %rd1, %rd11;
	ld.global.f32 	%f51, [%rd12];
	cvt.f64.f32 	%fd1, %f51;
	neg.f64 	%fd2, %fd1;
	cvt.f64.f32 	%fd3, %f57;
	div.rn.f64 	%fd4, %fd2, %fd3;
	cvt.rn.f32.f64 	%f52, %fd4;
	add.s64 	%rd13, %rd2, %rd11;
	st.global.f32 	[%rd13], %f52;
	bra.uni 	$L__BB0_11;
$L__BB0_10:
	mad.lo.s32 	%r23, %r12, %r2, %r4;
	mul.wide.s32 	%rd9, %r23, 4;
	add.s64 	%rd10, %rd2, %rd9;
	mov.b32 	%r24, 0;
	st.global.u32 	[%rd10], %r24;
$L__BB0_11:
	ret;

}


// ===== COMPILED SASS (sm_100) =====

	.target	sm_100

	.elftype	@"ET_EXEC"


//--------------------- .note.nv.tkinfo           --------------------------
	.section	.note.nv.tkinfo,"",@"SHT_NOTE"
	.sectionflags	@"SHF_NOTE_NV_TKINFO"
	.tkinfo
        /*0018*/ 	.word	0x00000002
        /*0030*/ 	.string	""
        /*0030*/ 	.string	"ptxas"
        /*0030*/ 	.string	"Cuda compilation tools, release 13.0, V13.0.88"
        /*0030*/ 	.string	"Build cuda_13.0.r13.0/compiler.36424714_0"
        /*0030*/ 	.string	"-arch sm_100 -m 64 "



//--------------------- .note.nv.cuinfo           --------------------------
	.section	.note.nv.cuinfo,"",@"SHT_NOTE"
	.sectionflags	@"SHF_NOTE_NV_CUINFO"
        /*0018*/ 	.short	0x0002
        /*001a*/ 	.short	0x0064
        /*001c*/ 	.short	0x0082
	.zero		2


//--------------------- .nv.info                  --------------------------
	.section	.nv.info,"",@"SHT_CUDA_INFO"
	.align	4


	//----- nvinfo : EIATTR_REGCOUNT
	.align		4
        /*0000*/ 	.byte	0x04, 0x2f
        /*0002*/ 	.short	(.L_1 - .L_0)
	.align		4
.L_0:
        /*0004*/ 	.word	index@(_Z4normPfS_S_i)
        /*0008*/ 	.word	0x00000028


	//----- nvinfo : EIATTR_FRAME_SIZE
	.align		4
.L_1:
        /*000c*/ 	.byte	0x04, 0x11
        /*000e*/ 	.short	(.L_3 - .L_2)
	.align		4
.L_2:
        /*0010*/ 	.word	index@($__internal_1_$__cuda_sm3x_div_rn_noftz_f32_slowpath)
        /*0014*/ 	.word	0x00000000


	//----- nvinfo : EIATTR_FRAME_SIZE
	.align		4
.L_3:
        /*0018*/ 	.byte	0x04, 0x11
        /*001a*/ 	.short	(.L_5 - .L_4)
	.align		4
.L_4:
        /*001c*/ 	.word	index@($__internal_0_$__cuda_sm20_div_rn_f64_full)
        /*0020*/ 	.word	0x00000000


	//----- nvinfo : EIATTR_FRAME_SIZE
	.align		4
.L_5:
        /*0024*/ 	.byte	0x04, 0x11
        /*0026*/ 	.short	(.L_7 - .L_6)
	.align		4
.L_6:
        /*0028*/ 	.word	index@(_Z4normPfS_S_i)
        /*002c*/ 	.word	0x00000000


	//----- nvinfo : EIATTR_MIN_STACK_SIZE
	.align		4
.L_7:
        /*0030*/ 	.byte	0x04, 0x12
        /*0032*/ 	.short	(.L_9 - .L_8)
	.align		4
.L_8:
        /*0034*/ 	.word	index@(_Z4normPfS_S_i)
        /*0038*/ 	.word	0x00000000
.L_9:


//--------------------- .nv.compat                --------------------------
	.section	.nv.compat,"",@"SHT_CUDA_COMPAT_INFO"
	.align	4
        /*0000*/ 	.byte	0x02, 0x09, 0x00, 0x00, 0x02, 0x02, 0x01, 0x00, 0x02, 0x05, 0x05, 0x00, 0x03, 0x07, 0x01, 0x01
        /*0010*/ 	.byte	0x02, 0x03, 0x00, 0x00, 0x02, 0x06, 0x01, 0x00, 0x04, 0x0b, 0x08, 0x00, 0x01, 0x00, 0x00, 0x00
        /*0020*/ 	.byte	0x00, 0x00, 0x00, 0x00


//--------------------- .nv.info._Z4normPfS_S_i   --------------------------
	.section	.nv.info._Z4normPfS_S_i,"",@"SHT_CUDA_INFO"
	.sectionflags	@""
	.align	4


	//----- nvinfo : EIATTR_CUDA_API_VERSION
	.align		4
        /*0000*/ 	.byte	0x04, 0x37
        /*0002*/ 	.short	(.L_11 - .L_10)
.L_10:
        /*0004*/ 	.word	0x00000082


	//----- nvinfo : EIATTR_KPARAM_INFO
	.align		4
.L_11:
        /*0008*/ 	.byte	0x04, 0x17
        /*000a*/ 	.short	(.L_13 - .L_12)
.L_12:
        /*000c*/ 	.word	0x00000000
        /*0010*/ 	.short	0x0003
        /*0012*/ 	.short	0x0018
        /*0014*/ 	.byte	0x00, 0xf0, 0x11, 0x00


	//----- nvinfo : EIATTR_KPARAM_INFO
	.align		4
.L_13:
        /*0018*/ 	.byte	0x04, 0x17
        /*001a*/ 	.short	(.L_15 - .L_14)
.L_14:
        /*001c*/ 	.word	0x00000000
        /*0020*/ 	.short	0x0002
        /*0022*/ 	.short	0x0010
        /*0024*/ 	.byte	0x00, 0xf5, 0x21, 0x00


	//----- nvinfo : EIATTR_KPARAM_INFO
	.align		4
.L_15:
        /*0028*/ 	.byte	0x04, 0x17
        /*002a*/ 	.short	(.L_17 - .L_16)
.L_16:
        /*002c*/ 	.word	0x00000000
        /*0030*/ 	.short	0x0001
        /*0032*/ 	.short	0x0008
        /*0034*/ 	.byte	0x00, 0xf5, 0x21, 0x00


	//----- nvinfo : EIATTR_KPARAM_INFO
	.align		4
.L_17:
        /*0038*/ 	.byte	0x04, 0x17
        /*003a*/ 	.short	(.L_19 - .L_18)
.L_18:
        /*003c*/ 	.word	0x00000000
        /*0040*/ 	.short	0x0000
        /*0042*/ 	.short	0x0000
        /*0044*/ 	.byte	0x00, 0xf5, 0x21, 0x00


	//----- nvinfo : EIATTR_SPARSE_MMA_MASK
	.align		4
.L_19:
        /*0048*/ 	.byte	0x03, 0x50
        /*004a*/ 	.short	0x0000


	//----- nvinfo : EIATTR_MAXREG_COUNT
	.align		4
        /*004c*/ 	.byte	0x03, 0x1b
        /*004e*/ 	.short	0x00ff


	//----- nvinfo : EIATTR_MERCURY_ISA_VERSION
	.align		4
        /*0050*/ 	.byte	0x03, 0x5f
        /*0052*/ 	.short	0x0101


	//----- nvinfo : EIATTR_VRC_CTA_INIT_COUNT
	.align		4
        /*0054*/ 	.byte	0x02, 0x4a
	.zero		1
	.zero		1


	//----- nvinfo : EIATTR_EXIT_INSTR_OFFSETS
	.align		4
        /*0058*/ 	.byte	0x04, 0x1c
        /*005a*/ 	.short	(.L_21 - .L_20)


	//   ....[0]....
.L_20:
        /*005c*/ 	.word	0x000000b0


	//   ....[1]....
        /*0060*/ 	.word	0x00000250


	//   ....[2]....
        /*0064*/ 	.word	0x000012e0


	//   ....[3]....
        /*0068*/ 	.word	0x00001460


	//   ....[4]....
        /*006c*/ 	.word	0x000016b0


	//   ....[5]....
        /*0070*/ 	.word	0x00001700


	//----- nvinfo : EIATTR_CRS_STACK_SIZE
	.align		4
.L_21:
        /*0074*/ 	.byte	0x04, 0x1e
        /*0076*/ 	.short	(.L_23 - .L_22)
.L_22:
        /*0078*/ 	.word	0x00000000


	//----- nvinfo : EIATTR_CBANK_PARAM_SIZE
	.align		4
.L_23:
        /*007c*/ 	.byte	0x03, 0x19
        /*007e*/ 	.short	0x001c


	//----- nvinfo : EIATTR_PARAM_CBANK
	.align		4
        /*0080*/ 	.byte	0x04, 0x0a
        /*0082*/ 	.short	(.L_25 - .L_24)
	.align		4
.L_24:
        /*0084*/ 	.word	index@(.nv.constant0._Z4normPfS_S_i)
        /*0088*/ 	.short	0x0380
        /*008a*/ 	.short	0x001c


	//----- nvinfo : EIATTR_SW_WAR
	.align		4
.L_25:
        /*008c*/ 	.byte	0x04, 0x36
        /*008e*/ 	.short	(.L_27 - .L_26)
.L_26:
        /*0090*/ 	.word	0x00000008
.L_27:


//--------------------- .nv.callgraph             --------------------------
	.section	.nv.callgraph,"",@"SHT_CUDA_CALLGRAPH"
	.align	4
	.sectionentsize	8
	.align		4
        /*0000*/ 	.word	0x00000000
	.align		4
        /*0004*/ 	.word	0xffffffff
	.align		4
        /*0008*/ 	.word	0x00000000
	.align		4
        /*000c*/ 	.word	0xfffffffe
	.align		4
        /*0010*/ 	.word	0x00000000
	.align		4
        /*0014*/ 	.word	0xfffffffd
	.align		4
        /*0018*/ 	.word	0x00000000
	.align		4
        /*001c*/ 	.word	0xfffffffc


//--------------------- .text._Z4normPfS_S_i      --------------------------
	.section	.text._Z4normPfS_S_i,"ax",@progbits
	.align	128
        .global         _Z4normPfS_S_i
        .type           _Z4normPfS_S_i,@function
        .size           _Z4normPfS_S_i,(.L_x_28 - _Z4normPfS_S_i)
        .other          _Z4normPfS_S_i,@"STO_CUDA_ENTRY STV_DEFAULT"
_Z4normPfS_S_i:
.text._Z4normPfS_S_i:
[----:B------:R-:W-:Y:S01]  /*0000*/  LDC R1, c[0x0][0x37c] ;  /* 0x0000df00ff017b82 */ /* 0x000fe20000000800 */
[----:B------:R-:W0:Y:S07]  /*0010*/  S2R R9, SR_TID.X ;  /* 0x0000000000097919 */ /* 0x000e2e0000002100 */
[----:B------:R-:W1:Y:S01]  /*0020*/  S2UR UR4, SR_CTAID.X ;  /* 0x00000000000479c3 */ /* 0x000e620000002500 */
[----:B------:R-:W1:Y:S07]  /*0030*/  LDCU UR5, c[0x0][0x360] ;  /* 0x00006c00ff0577ac */ /* 0x000e6e0008000800 */
[----:B------:R-:W2:Y:S08]  /*0040*/  LDC R8, c[0x0][0x398] ;  /* 0x0000e600ff087b82 */ /* 0x000eb00000000800 */
[----:B------:R-:W3:Y:S08]  /*0050*/  S2UR UR6, SR_CTAID.Y ;  /* 0x00000000000679c3 */ /* 0x000ef00000002600 */
[----:B------:R-:W3:Y:S01]  /*0060*/  LDC R27, c[0x0][0x364] ;  /* 0x0000d900ff1b7b82 */ /* 0x000ee20000000800 */
[----:B-1----:R-:W-:-:S06]  /*0070*/  UIMAD UR4, UR4, UR5, URZ ;  /* 0x00000005040472a4 */ /* 0x002fcc000f8e02ff */
[----:B0-----:R-:W-:-:S04]  /*0080*/  IADD3 R9, PT, PT, R9, UR4, RZ ;  /* 0x0000000409097c10 */ /* 0x001fc8000fffe0ff */
[----:B--2---:R-:W-:Y:S01]  /*0090*/  ISETP.GE.AND P0, PT, R9, R8, PT ;  /* 0x000000080900720c */ /* 0x004fe20003f06270 */
[----:B---3--:R-:W-:-:S12]  /*00a0*/  IMAD R27, R27, UR6, RZ ;  /* 0x000000061b1b7c24 */ /* 0x008fd8000f8e02ff */
[----:B------:R-:W-:Y:S05]  /*00b0*/  @P0 EXIT ;  /* 0x000000000000094d */ /* 0x000fea0003800000 */
[----:B------:R-:W-:Y:S01]  /*00c0*/  IABS R5, R8 ;  /* 0x0000000800057213 */ /* 0x000fe20000000000 */
[----:B------:R-:W0:Y:S03]  /*00d0*/  S2R R10, SR_TID.Y ;  /* 0x00000000000a7919 */ /* 0x000e260000002200 */
[----:B------:R-:W1:Y:S08]  /*00e0*/  I2F.RP R0, R5 ;  /* 0x0000000500007306 */ /* 0x000e700000209400 */
[----:B-1----:R-:W1:Y:S01]  /*00f0*/  MUFU.RCP R0, R0 ;  /* 0x0000000000007308 */ /* 0x002e620000001000 */
[----:B0-----:R-:W-:-:S02]  /*0100*/  IADD3 R10, PT, PT, R27, R10, RZ ;  /* 0x0000000a1b0a7210 */ /* 0x001fc40007ffe0ff */
[----:B-1----:R-:W-:Y:S02]  /*0110*/  IADD3 R2, PT, PT, R0, 0xffffffe, RZ ;  /* 0x0ffffffe00027810 */ /* 0x002fe40007ffe0ff */
[----:B------:R-:W-:-:S03]  /*0120*/  LOP3.LUT R0, R8, 0x400000, RZ, 0x3c, !PT ;  /* 0x0040000008007812 */ /* 0x000fc600078e3cff */
[----:B------:R0:W1:Y:S01]  /*0130*/  F2I.FTZ.U32.TRUNC.NTZ R3, R2 ;  /* 0x0000000200037305 */ /* 0x000062000021f000 */
[----:B------:R-:W-:Y:S01]  /*0140*/  ISETP.GE.AND P2, PT, R0, RZ, PT ;  /* 0x000000ff0000720c */ /* 0x000fe20003f46270 */
[----:B0-----:R-:W-:Y:S02]  /*0150*/  HFMA2 R2, -RZ, RZ, 0, 0 ;  /* 0x00000000ff027431 */ /* 0x001fe400000001ff */
[----:B-1----:R-:W-:-:S04]  /*0160*/  IMAD.MOV R4, RZ, RZ, -R3 ;  /* 0x000000ffff047224 */ /* 0x002fc800078e0a03 */
[----:B------:R-:W-:-:S04]  /*0170*/  IMAD R7, R4, R5, RZ ;  /* 0x0000000504077224 */ /* 0x000fc800078e02ff */
[----:B------:R-:W-:-:S06]  /*0180*/  IMAD.HI.U32 R3, R3, R7, R2 ;  /* 0x0000000703037227 */ /* 0x000fcc00078e0002 */
[----:B------:R-:W-:-:S05]  /*0190*/  IMAD.HI.U32 R3, R3, 0x400000, RZ ;  /* 0x0040000003037827 */ /* 0x000fca00078e00ff */
[----:B------:R-:W-:-:S05]  /*01a0*/  IADD3 R4, PT, PT, -R3, RZ, RZ ;  /* 0x000000ff03047210 */ /* 0x000fca0007ffe1ff */
[----:B------:R-:W-:-:S05]  /*01b0*/  IMAD R4, R5, R4, 0x400000 ;  /* 0x0040000005047424 */ /* 0x000fca00078e0204 */
[----:B------:R-:W-:-:S13]  /*01c0*/  ISETP.GT.U32.AND P1, PT, R5, R4, PT ;  /* 0x000000040500720c */ /* 0x000fda0003f24070 */
[----:B------:R-:W-:Y:S01]  /*01d0*/  @!P1 IMAD.IADD R4, R4, 0x1, -R5 ;  /* 0x0000000104049824 */ /* 0x000fe200078e0a05 */
[----:B------:R-:W-:Y:S02]  /*01e0*/  @!P1 IADD3 R3, PT, PT, R3, 0x1, RZ ;  /* 0x0000000103039810 */ /* 0x000fe40007ffe0ff */
[----:B------:R-:W-:Y:S02]  /*01f0*/  ISETP.NE.AND P1, PT, R8, RZ, PT ;  /* 0x000000ff0800720c */ /* 0x000fe40003f25270 */
[----:B------:R-:W-:-:S13]  /*0200*/  ISETP.GE.U32.AND P0, PT, R4, R5, PT ;  /* 0x000000050400720c */ /* 0x000fda0003f06070 */
[----:B------:R-:W-:-:S05]  /*0210*/  @P0 IADD3 R3, PT, PT, R3, 0x1, RZ ;  /* 0x0000000103030810 */ /* 0x000fca0007ffe0ff */
[----:B------:R-:W-:Y:S01]  /*0220*/  @!P2 IMAD.MOV R3, RZ, RZ, -R3 ;  /* 0x000000ffff03a224 */ /* 0x000fe200078e0a03 */
[----:B------:R-:W-:-:S04]  /*0230*/  @!P1 LOP3.LUT R3, RZ, R8, RZ, 0x33, !PT ;  /* 0x00000008ff039212 */ /* 0x000fc800078e33ff */
[----:B------:R-:W-:-:S13]  /*0240*/  ISETP.GE.AND P0, PT, R10, R3, PT ;  /* 0x000000030a00720c */ /* 0x000fda0003f06270 */
[----:B------:R-:W-:Y:S05]  /*0250*/  @P0 EXIT ;  /* 0x000000000000094d */ /* 0x000fea0003800000 */
[----:B------:R-:W0:Y:S01]  /*0260*/  LDC.64 R2, c[0x0][0x380] ;  /* 0x0000e000ff027b82 */ /* 0x000e220000000a00 */
[----:B------:R-:W1:Y:S01]  /*0270*/  LDCU.64 UR6, c[0x0][0x358] ;  /* 0x00006b00ff0677ac */ /* 0x000e620008000a00 */
[----:B------:R-:W-:-:S06]  /*0280*/  IMAD R27, R8, UR4, R27 ;  /* 0x00000004081b7c24 */ /* 0x000fcc000f8e021b */
[----:B------:R-:W2:Y:S01]  /*0290*/  LDC.64 R4, c[0x0][0x390] ;  /* 0x0000e400ff047b82 */ /* 0x000ea20000000a00 */
[----:B0-----:R-:W-:-:S05]  /*02a0*/  IMAD.WIDE R6, R27, 0x4, R2 ;  /* 0x000000041b067825 */ /* 0x001fca00078e0202 */
[----:B-1----:R-:W3:Y:S04]  /*02b0*/  LDG.E R31, desc[UR6][R6.64] ;  /* 0x00000006061f7981 */ /* 0x002ee8000c1e1900 */
[----:B--2---:R-:W3:Y:S04]  /*02c0*/  LDG.E R0, desc[UR6][R4.64] ;  /* 0x0000000604007981 */ /* 0x004ee8000c1e1900 */
[----:B------:R-:W2:Y:S04]  /*02d0*/  LDG.E R11, desc[UR6][R4.64+0x4] ;  /* 0x00000406040b7981 */ /* 0x000ea8000c1e1900 */
[----:B------:R-:W2:Y:S04]  /*02e0*/  LDG.E R34, desc[UR6][R6.64+0x4] ;  /* 0x0000040606227981 */ /* 0x000ea8000c1e1900 */
[----:B------:R-:W4:Y:S04]  /*02f0*/  LDG.E R12, desc[UR6][R4.64+0x8] ;  /* 0x00000806040c7981 */ /* 0x000f28000c1e1900 */
[----:B------:R-:W4:Y:S04]  /*0300*/  LDG.E R35, desc[UR6][R6.64+0x8] ;  /* 0x0000080606237981 */ /* 0x000f28000c1e1900 */
[----:B------:R-:W5:Y:S04]  /*0310*/  LDG.E R13, desc[UR6][R4.64+0xc] ;  /* 0x00000c06040d7981 */ /* 0x000f68000c1e1900 */
        /* <DEDUP_REMOVED lines=16> */
[----:B------:R0:W5:Y:S04]  /*0420*/  LDG.E R25, desc[UR6][R4.64+0x3c] ;  /* 0x00003c0604197981 */ /* 0x000168000c1e1900 */
[----:B------:R-:W5:Y:S04]  /*0430*/  LDG.E R5, desc[UR6][R6.64+0x30] ;  /* 0x0000300606057981 */ /* 0x000f68000c1e1900 */
[----:B------:R-:W0:Y:S01]  /*0440*/  LDG.E R4, desc[UR6][R6.64+0x34] ;  /* 0x0000340606047981 */ /* 0x000e22000c1e1900 */
[----:B---3--:R-:W-:-:S03]  /*0450*/  FFMA R26, R0, R31, RZ ;  /* 0x0000001f001a7223 */ /* 0x008fc600000000ff */
[----:B------:R-:W3:Y:S01]  /*0460*/  LDG.E R31, desc[UR6][R6.64+0x20] ;  /* 0x00002006061f7981 */ /* 0x000ee2000c1e1900 */
[----:B--2---:R-:W-:-:S03]  /*0470*/  FFMA R37, R11, R34, R26 ;  /* 0x000000220b257223 */ /* 0x004fc6000000001a */
[----:B------:R-:W2:Y:S01]  /*0480*/  LDG.E R26, desc[UR6][R6.64+0x24] ;  /* 0x00002406061a7981 */ /* 0x000ea2000c1e1900 */
[----:B----4-:R-:W-:-:S03]  /*0490*/  FFMA R34, R12, R35, R37 ;  /* 0x000000230c227223 */ /* 0x010fc60000000025 */
[----:B------:R-:W4:Y:S01]  /*04a0*/  LDG.E R35, desc[UR6][R6.64+0x28] ;  /* 0x0000280606237981 */ /* 0x000f22000c1e1900 */
[----:B-----5:R-:W-:-:S03]  /*04b0*/  FFMA R37, R13, R32, R34 ;  /* 0x000000200d257223 */ /* 0x020fc60000000022 */
[----:B------:R-:W5:Y:S01]  /*04c0*/  LDG.E R32, desc[UR6][R6.64+0x2c] ;  /* 0x00002c0606207981 */ /* 0x000f62000c1e1900 */
[----:B------:R-:W-:-:S03]  /*04d0*/  FFMA R34, R14, R33, R37 ;  /* 0x000000210e227223 */ /* 0x000fc60000000025 */
[----:B------:R-:W5:Y:S01]  /*04e0*/  LDG.E R33, desc[UR6][R6.64+0x38] ;  /* 0x0000380606217981 */ /* 0x000f62000c1e1900 */
[----:B------:R-:W-:-:S03]  /*04f0*/  FFMA R37, R15, R30, R34 ;  /* 0x0000001e0f257223 */ /* 0x000fc60000000022 */
[----:B------:R-:W5:Y:S01]  /*0500*/  LDG.E R30, desc[UR6][R6.64+0x3c] ;  /* 0x00003c06061e7981 */ /* 0x000f62000c1e1900 */
[----:B------:R-:W-:-:S04]  /*0510*/  FFMA R34, R16, R29, R37 ;  /* 0x0000001d10227223 */ /* 0x000fc80000000025 */
[----:B------:R-:W-:Y:S01]  /*0520*/  FFMA R29, R17, R28, R34 ;  /* 0x0000001c111d7223 */ /* 0x000fe20000000022 */
[----:B------:R-:W-:-:S03]  /*0530*/  UMOV UR4, 0x1 ;  /* 0x0000000100047882 */ /* 0x000fc60000000000 */
[----:B---3--:R-:W-:-:S04]  /*0540*/  FFMA R28, R18, R31, R29 ;  /* 0x0000001f121c7223 */ /* 0x008fc8000000001d */
[----:B--2---:R-:W-:-:S04]  /*0550*/  FFMA R29, R19, R26, R28 ;  /* 0x0000001a131d7223 */ /* 0x004fc8000000001c */
[----:B----4-:R-:W-:-:S04]  /*0560*/  FFMA R26, R20, R35, R29 ;  /* 0x00000023141a7223 */ /* 0x010fc8000000001d */
[----:B-----5:R-:W-:-:S04]  /*0570*/  FFMA R29, R21, R32, R26 ;  /* 0x00000020151d7223 */ /* 0x020fc8000000001a */
[----:B------:R-:W-:-:S04]  /*0580*/  FFMA R26, R22, R5, R29 ;  /* 0x00000005161a7223 */ /* 0x000fc8000000001d */
[----:B0-----:R-:W-:Y:S01]  /*0590*/  FFMA R5, R23, R4, R26 ;  /* 0x0000000417057223 */ /* 0x001fe2000000001a */
[----:B------:R-:W-:-:S03]  /*05a0*/  IADD3 R29, PT, PT, R27, R8, RZ ;  /* 0x000000081b1d7210 */ /* 0x000fc60007ffe0ff */
[----:B------:R-:W-:-:S04]  /*05b0*/  FFMA R4, R24, R33, R5 ;  /* 0x0000002118047223 */ /* 0x000fc80000000005 */
[----:B------:R-:W-:-:S07]  /*05c0*/  FFMA R27, R25, R30, R4 ;  /* 0x0000001e191b7223 */ /* 0x000fce0000000004 */
.L_x_0:
[----:B------:R-:W-:-:S05]  /*05d0*/  IMAD.WIDE R4, R29, 0x4, R2 ;  /* 0x000000041d047825 */ /* 0x000fca00078e0202 */
[----:B------:R-:W2:Y:S04]  /*05e0*/  LDG.E R28, desc[UR6][R4.64] ;  /* 0x00000006041c7981 */ /* 0x000ea8000c1e1900 */
[----:B------:R-:W3:Y:S04]  /*05f0*/  LDG.E R31, desc[UR6][R4.64+0x4] ;  /* 0x00000406041f7981 */ /* 0x000ee8000c1e1900 */
[----:B------:R-:W4:Y:S04]  /*0600*/  LDG.E R32, desc[UR6][R4.64+0x8] ;  /* 0x0000080604207981 */ /* 0x000f28000c1e1900 */
[----:B------:R-:W5:Y:S04]  /*0610*/  LDG.E R26, desc[UR6][R4.64+0xc] ;  /* 0x00000c06041a7981 */ /* 0x000f68000c1e1900 */
[----:B------:R-:W5:Y:S04]  /*0620*/  LDG.E R35, desc[UR6][R4.64+0x10] ;  /* 0x0000100604237981 */ /* 0x000f68000c1e1900 */
[----:B------:R-:W5:Y:S04]  /*0630*/  LDG.E R30, desc[UR6][R4.64+0x14] ;  /* 0x00001406041e7981 */ /* 0x000f68000c1e1900 */
[----:B------:R-:W5:Y:S04]  /*0640*/  LDG.E R7, desc[UR6][R4.64+0x18] ;  /* 0x0000180604077981 */ /* 0x000f68000c1e1900 */
[----:B------:R-:W5:Y:S04]  /*0650*/  LDG.E R6, desc[UR6][R4.64+0x1c] ;  /* 0x00001c0604067981 */ /* 0x000f68000c1e1900 */
[----:B------:R-:W5:Y:S01]  /*0660*/  LDG.E R33, desc[UR6][R4.64+0x20] ;  /* 0x0000200604217981 */ /* 0x000f62000c1e1900 */
[----:B------:R-:W-:-:S03]  /*0670*/  IMAD.IADD R29, R29, 0x1, R8 ;  /* 0x000000011d1d7824 */ /* 0x000fc600078e0208 */
[----:B------:R-:W5:Y:S01]  /*0680*/  LDG.E R34, desc[UR6][R4.64+0x3c] ;  /* 0x00003c0604227981 */ /* 0x000f62000c1e1900 */
[----:B--2---:R-:W-:-:S03]  /*0690*/  FFMA R28, R0, R28, R27 ;  /* 0x0000001c001c7223 */ /* 0x004fc6000000001b */
[----:B------:R-:W2:Y:S01]  /*06a0*/  LDG.E R27, desc[UR6][R4.64+0x30] ;  /* 0x00003006041b7981 */ /* 0x000ea2000c1e1900 */
[----:B---3--:R-:W-:-:S03]  /*06b0*/  FFMA R31, R11, R31, R28 ;  /* 0x0000001f0b1f7223 */ /* 0x008fc6000000001c */
[----:B------:R-:W3:Y:S01]  /*06c0*/  LDG.E R28, desc[UR6][R4.64+0x24] ;  /* 0x00002406041c7981 */ /* 0x000ee2000c1e1900 */
[----:B----4-:R-:W-:-:S03]  /*06d0*/  FFMA R32, R12, R32, R31 ;  /* 0x000000200c207223 */ /* 0x010fc6000000001f */
[----:B------:R-:W4:Y:S01]  /*06e0*/  LDG.E R31, desc[UR6][R4.64+0x28] ;  /* 0x00002806041f7981 */ /* 0x000f22000c1e1900 */
[----:B-----5:R-:W-:-:S03]  /*06f0*/  FFMA R37, R13, R26, R32 ;  /* 0x0000001a0d257223 */ /* 0x020fc60000000020 */
[----:B------:R-:W5:Y:S01]  /*0700*/  LDG.E R26, desc[UR6][R4.64+0x2c] ;  /* 0x00002c06041a7981 */ /* 0x000f62000c1e1900 */
[----:B------:R-:W-:-:S03]  /*0710*/  FFMA R32, R14, R35, R37 ;  /* 0x000000230e207223 */ /* 0x000fc60000000025 */
[----:B------:R-:W2:Y:S01]  /*0720*/  LDG.E R35, desc[UR6][R4.64+0x38] ;  /* 0x0000380604237981 */ /* 0x000ea2000c1e1900 */
[----:B------:R-:W-:-:S03]  /*0730*/  FFMA R37, R15, R30, R32 ;  /* 0x0000001e0f257223 */ /* 0x000fc60000000020 */
[----:B------:R2:W2:Y:S01]  /*0740*/  LDG.E R32, desc[UR6][R4.64+0x34] ;  /* 0x0000340604207981 */ /* 0x0004a2000c1e1900 */
[----:B------:R-:W-:-:S04]  /*0750*/  FFMA R30, R16, R7, R37 ;  /* 0x00000007101e7223 */ /* 0x000fc80000000025 */
[----:B------:R-:W-:-:S04]  /*0760*/  FFMA R7, R17, R6, R30 ;  /* 0x0000000611077223 */ /* 0x000fc8000000001e */
[----:B------:R-:W-:Y:S01]  /*0770*/  FFMA R30, R18, R33, R7 ;  /* 0x00000021121e7223 */ /* 0x000fe20000000007 */
[----:B------:R-:W-:-:S05]  /*0780*/  IMAD.WIDE R6, R29, 0x4, R2 ;  /* 0x000000041d067825 */ /* 0x000fca00078e0202 */
[----:B------:R-:W2:Y:S01]  /*0790*/  LDG.E R33, desc[UR6][R6.64] ;  /* 0x0000000606217981 */ /* 0x000ea2000c1e1900 */
[----:B---3--:R-:W-:-:S03]  /*07a0*/  FFMA R37, R19, R28, R30 ;  /* 0x0000001c13257223 */ /* 0x008fc6000000001e */
[----:B------:R-:W3:Y:S01]  /*07b0*/  LDG.E R28, desc[UR6][R6.64+0x4] ;  /* 0x00000406061c7981 */ /* 0x000ee2000c1e1900 */
[----:B----4-:R-:W-:-:S03]  /*07c0*/  FFMA R30, R20, R31, R37 ;  /* 0x0000001f141e7223 */ /* 0x010fc60000000025 */
[----:B------:R-:W4:Y:S01]  /*07d0*/  LDG.E R31, desc[UR6][R6.64+0x8] ;  /* 0x00000806061f7981 */ /* 0x000f22000c1e1900 */
[----:B-----5:R-:W-:-:S03]  /*07e0*/  FFMA R37, R21, R26, R30 ;  /* 0x0000001a15257223 */ /* 0x020fc6000000001e */
[----:B------:R-:W5:Y:S01]  /*07f0*/  LDG.E R30, desc[UR6][R6.64+0xc] ;  /* 0x00000c06061e7981 */ /* 0x000f62000c1e1900 */
[----:B--2---:R-:W-:-:S03]  /*0800*/  FFMA R4, R22, R27, R37 ;  /* 0x0000001b16047223 */ /* 0x004fc60000000025 */
[----:B------:R-:W2:Y:S04]  /*0810*/  LDG.E R27, desc[UR6][R6.64+0x10] ;  /* 0x00001006061b7981 */ /* 0x000ea8000c1e1900 */
[----:B------:R-:W2:Y:S01]  /*0820*/  LDG.E R26, desc[UR6][R6.64+0x14] ;  /* 0x00001406061a7981 */ /* 0x000ea2000c1e1900 */
[----:B------:R-:W-:-:S03]  /*0830*/  FFMA R5, R23, R32, R4 ;  /* 0x0000002017057223 */ /* 0x000fc60000000004 */
[----:B------:R-:W2:Y:S01]  /*0840*/  LDG.E R4, desc[UR6][R6.64+0x1c] ;  /* 0x00001c0606047981 */ /* 0x000ea2000c1e1900 */
[----:B------:R-:W-:-:S03]  /*0850*/  FFMA R32, R24, R35, R5 ;  /* 0x0000002318207223 */ /* 0x000fc60000000005 */
[----:B------:R-:W2:Y:S04]  /*0860*/  LDG.E R5, desc[UR6][R6.64+0x18] ;  /* 0x0000180606057981 */ /* 0x000ea8000c1e1900 */
[----:B------:R-:W2:Y:S01]  /*0870*/  LDG.E R35, desc[UR6][R6.64+0x20] ;  /* 0x0000200606237981 */ /* 0x000ea2000c1e1900 */
[----:B------:R-:W-:Y:S01]  /*0880*/  FFMA R37, R25, R34, R32 ;  /* 0x0000002219257223 */ /* 0x000fe20000000020 */
[----:B------:R-:W-:Y:S02]  /*0890*/  IADD3 R29, PT, PT, R29, R8, RZ ;  /* 0x000000081d1d7210 */ /* 0x000fe40007ffe0ff */
[----:B------:R-:W2:Y:S01]  /*08a0*/  LDG.E R34, desc[UR6][R6.64+0x3c] ;  /* 0x00003c0606227981 */ /* 0x000ea2000c1e1900 */
[----:B------:R-:W-:-:S04]  /*08b0*/  FFMA R32, R0, R33, R37 ;  /* 0x0000002100207223 */ /* 0x000fc80000000025 */
[----:B---3--:R-:W-:Y:S02]  /*08c0*/  FFMA R33, R11, R28, R32 ;  /* 0x0000001c0b217223 */ /* 0x008fe40000000020 */
[----:B------:R-:W3:Y:S02]  /*08d0*/  LDG.E R28, desc[UR6][R6.64+0x24] ;  /* 0x00002406061c7981 */ /* 0x000ee4000c1e1900 */
[----:B----4-:R-:W-:Y:S02]  /*08e0*/  FFMA R32, R12, R31, R33 ;  /* 0x0000001f0c207223 */ /* 0x010fe40000000021 */
[----:B------:R-:W4:Y:S02]  /*08f0*/  LDG.E R33, desc[UR6][R6.64+0x28] ;  /* 0x0000280606217981 */ /* 0x000f24000c1e1900 */
[----:B-----5:R-:W-:Y:S02]  /*0900*/  FFMA R31, R13, R30, R32 ;  /* 0x0000001e0d1f7223 */ /* 0x020fe40000000020 */
[----:B------:R-:W5:Y:S02]  /*0910*/  LDG.E R30, desc[UR6][R6.64+0x2c] ;  /* 0x00002c06061e7981 */ /* 0x000f64000c1e1900 */
[----:B--2---:R-:W-:-:S02]  /*0920*/  FFMA R32, R14, R27, R31 ;  /* 0x0000001b0e207223 */ /* 0x004fc4000000001f */
[----:B------:R-:W2:Y:S02]  /*0930*/  LDG.E R31, desc[UR6][R6.64+0x30] ;  /* 0x00003006061f7981 */ /* 0x000ea4000c1e1900 */
[----:B------:R-:W-:Y:S02]  /*0940*/  FFMA R37, R15, R26, R32 ;  /* 0x0000001a0f257223 */ /* 0x000fe40000000020 */
[----:B------:R-:W2:Y:S04]  /*0950*/  LDG.E R26, desc[UR6][R6.64+0x34] ;  /* 0x00003406061a7981 */ /* 0x000ea8000c1e1900 */
[----:B------:R-:W2:Y:S01]  /*0960*/  LDG.E R27, desc[UR6][R6.64+0x38] ;  /* 0x00003806061b7981 */ /* 0x000ea2000c1e1900 */
[----:B------:R-:W-:-:S04]  /*0970*/  FFMA R32, R16, R5, R37 ;  /* 0x0000000510207223 */ /* 0x000fc80000000025 */
[----:B------:R-:W-:Y:S01]  /*0980*/  FFMA R37, R17, R4, R32 ;  /* 0x0000000411257223 */ /* 0x000fe20000000020 */
[----:B------:R-:W-:-:S04]  /*0990*/  IMAD.WIDE R4, R29, 0x4, R2 ;  /* 0x000000041d047825 */ /* 0x000fc800078e0202 */
[----:B------:R-:W-:Y:S02]  /*09a0*/  FFMA R36, R18, R35, R37 ;  /* 0x0000002312247223 */ /* 0x000fe40000000025 */
[----:B------:R-:W2:Y:S04]  /*09b0*/  LDG.E R35, desc[UR6][R4.64] ;  /* 0x0000000604237981 */ /* 0x000ea8000c1e1900 */
[----:B------:R-:W2:Y:S04]  /*09c0*/  LDG.E R32, desc[UR6][R4.64+0x4] ;  /* 0x0000040604207981 */ /* 0x000ea8000c1e1900 */
[----:B------:R-:W2:Y:S04]  /*09d0*/  LDG.E R7, desc[UR6][R4.64+0x10] ;  /* 0x0000100604077981 */ /* 0x000ea8000c1e1900 */
[----:B------:R-:W2:Y:S01]  /*09e0*/  LDG.E R6, desc[UR6][R4.64+0x1c] ;  /* 0x00001c0604067981 */ /* 0x000ea2000c1e1900 */
[----:B---3--:R-:W-:-:S04]  /*09f0*/  FFMA R37, R19, R28, R36 ;  /* 0x0000001c13257223 */ /* 0x008fc80000000024 */
[----:B----4-:R-:W-:Y:S02]  /*0a00*/  FFMA R28, R20, R33, R37 ;  /* 0x00000021141c7223 */ /* 0x010fe40000000025 */
[----:B------:R-:W3:Y:S02]  /*0a10*/  LDG.E R33, desc[UR6][R4.64+0x8] ;  /* 0x0000080604217981 */ /* 0x000ee4000c1e1900 */
[----:B-----5:R-:W-:Y:S02]  /*0a20*/  FFMA R37, R21, R30, R28 ;  /* 0x0000001e15257223 */ /* 0x020fe4000000001c */
[----:B------:R-:W4:Y:S02]  /*0a30*/  LDG.E R28, desc[UR6][R4.64+0xc] ;  /* 0x00000c06041c7981 */ /* 0x000f24000c1e1900 */
[----:B--2---:R-:W-:Y:S02]  /*0a40*/  FFMA R30, R22, R31, R37 ;  /* 0x0000001f161e7223 */ /* 0x004fe40000000025 */
[----:B------:R-:W2:Y:S02]  /*0a50*/  LDG.E R37, desc[UR6][R4.64+0x20] ;  /* 0x0000200604257981 */ /* 0x000ea4000c1e1900 */
[----:B------:R-:W-:-:S02]  /*0a60*/  FFMA R31, R23, R26, R30 ;  /* 0x0000001a171f7223 */ /* 0x000fc4000000001e */
[----:B------:R-:W5:Y:S02]  /*0a70*/  LDG.E R30, desc[UR6][R4.64+0x14] ;  /* 0x00001406041e7981 */ /* 0x000f64000c1e1900 */
[----:B------:R-:W-:Y:S02]  /*0a80*/  FFMA R26, R24, R27, R31 ;  /* 0x0000001b181a7223 */ /* 0x000fe4000000001f */
[----:B------:R-:W2:Y:S02]  /*0a90*/  LDG.E R27, desc[UR6][R4.64+0x18] ;  /* 0x00001806041b7981 */ /* 0x000ea4000c1e1900 */
[----:B------:R-:W-:Y:S02]  /*0aa0*/  FFMA R31, R25, R34, R26 ;  /* 0x00000022191f7223 */ /* 0x000fe4000000001a */
[----:B------:R-:W2:Y:S02]  /*0ab0*/  LDG.E R26, desc[UR6][R4.64+0x24] ;  /* 0x00002406041a7981 */ /* 0x000ea4000c1e1900 */
[----:B------:R-:W-:-:S02]  /*0ac0*/  FFMA R34, R0, R35, R31 ;  /* 0x0000002300227223 */ /* 0x000fc4000000001f */
[----:B------:R-:W2:Y:S02]  /*0ad0*/  LDG.E R31, desc[UR6][R4.64+0x28] ;  /* 0x00002806041f7981 */ /* 0x000ea4000c1e1900 */
[----:B------:R-:W-:Y:S01]  /*0ae0*/  FFMA R35, R11, R32, R34 ;  /* 0x000000200b237223 */ /* 0x000fe20000000022 */
[----:B------:R-:W-:-:S03]  /*0af0*/  IADD3 R29, PT, PT, R29, R8, RZ ;  /* 0x000000081d1d7210 */ /* 0x000fc60007ffe0ff */
[----:B---3--:R-:W-:-:S04]  /*0b00*/  FFMA R32, R12, R33, R35 ;  /* 0x000000210c207223 */ /* 0x008fc80000000023 */
[----:B----4-:R-:W-:Y:S02]  /*0b10*/  FFMA R33, R13, R28, R32 ;  /* 0x0000001c0d217223 */ /* 0x010fe40000000020 */
[----:B------:R-:W3:Y:S02]  /*0b20*/  LDG.E R28, desc[UR6][R4.64+0x2c] ;  /* 0x00002c06041c7981 */ /* 0x000ee4000c1e1900 */
[----:B------:R-:W-:Y:S02]  /*0b30*/  FFMA R32, R14, R7, R33 ;  /* 0x000000070e207223 */ /* 0x000fe40000000021 */
[----:B------:R-:W4:Y:S02]  /*0b40*/  LDG.E R33, desc[UR6][R4.64+0x30] ;  /* 0x0000300604217981 */ /* 0x000f24000c1e1900 */
[----:B-----5:R-:W-:Y:S02]  /*0b50*/  FFMA R7, R15, R30, R32 ;  /* 0x0000001e0f077223 */ /* 0x020fe40000000020 */
[----:B------:R-:W5:Y:S02]  /*0b60*/  LDG.E R30, desc[UR6][R4.64+0x34] ;  /* 0x00003406041e7981 */ /* 0x000f64000c1e1900 */
[----:B--2---:R-:W-:-:S02]  /*0b70*/  FFMA R32, R16, R27, R7 ;  /* 0x0000001b10207223 */ /* 0x004fc40000000007 */
[----:B------:R-:W2:Y:S02]  /*0b80*/  LDG.E R27, desc[UR6][R4.64+0x38] ;  /* 0x00003806041b7981 */ /* 0x000ea4000c1e1900 */
[----:B------:R-:W-:Y:S02]  /*0b90*/  FFMA R7, R17, R6, R32 ;  /* 0x0000000611077223 */ /* 0x000fe40000000020 */
[----:B------:R4:W2:Y:S02]  /*0ba0*/  LDG.E R32, desc[UR6][R4.64+0x3c] ;  /* 0x00003c0604207981 */ /* 0x0008a4000c1e1900 */
[----:B------:R-:W-:Y:S01]  /*0bb0*/  FFMA R34, R18, R37, R7 ;  /* 0x0000002512227223 */ /* 0x000fe20000000007 */
[----:B------:R-:W-:-:S05]  /*0bc0*/  IMAD.WIDE R6, R29, 0x4, R2 ;  /* 0x000000041d067825 */ /* 0x000fca00078e0202 */
[----:B------:R-:W2:Y:S01]  /*0bd0*/  LDG.E R37, desc[UR6][R6.64] ;  /* 0x0000000606257981 */ /* 0x000ea2000c1e1900 */
[----:B------:R-:W-:-:S03]  /*0be0*/  FFMA R35, R19, R26, R34 ;  /* 0x0000001a13237223 */ /* 0x000fc60000000022 */
[----:B------:R-:W2:Y:S01]  /*0bf0*/  LDG.E R34, desc[UR6][R6.64+0x4] ;  /* 0x0000040606227981 */ /* 0x000ea2000c1e1900 */
[----:B------:R-:W-:-:S03]  /*0c00*/  FFMA R36, R20, R31, R35 ;  /* 0x0000001f14247223 */ /* 0x000fc60000000023 */
[----:B------:R-:W2:Y:S04]  /*0c10*/  LDG.E R35, desc[UR6][R6.64+0x8] ;  /* 0x0000080606237981 */ /* 0x000ea8000c1e1900 */
        /* <DEDUP_REMOVED lines=8> */
[----:B------:R-:W2:Y:S01]  /*0ca0*/  LDG.E R30, desc[UR6][R6.64+0x24] ;  /* 0x00002406061e7981 */ /* 0x000ea2000c1e1900 */
[----:B------:R-:W-:-:S03]  /*0cb0*/  FFMA R5, R25, R32, R28 ;  /* 0x0000002019057223 */ /* 0x000fc6000000001c */
[----:B------:R-:W2:Y:S04]  /*0cc0*/  LDG.E R32, desc[UR6][R6.64+0x1c] ;  /* 0x00001c0606207981 */ /* 0x000ea8000c1e1900 */
[----:B------:R-:W2:Y:S01]  /*0cd0*/  LDG.E R33, desc[UR6][R6.64+0x28] ;  /* 0x0000280606217981 */ /* 0x000ea2000c1e1900 */
[----:B------:R-:W-:-:S03]  /*0ce0*/  FFMA R28, R0, R37, R5 ;  /* 0x00000025001c7223 */ /* 0x000fc60000000005 */
[----:B------:R-:W2:Y:S01]  /*0cf0*/  LDG.E R5, desc[UR6][R6.64+0x20] ;  /* 0x0000200606057981 */ /* 0x000ea2000c1e1900 */
[----:B------:R-:W-:-:S04]  /*0d00*/  FFMA R27, R11, R34, R28 ;  /* 0x000000220b1b7223 */ /* 0x000fc8000000001c */
[----:B------:R-:W-:Y:S02]  /*0d10*/  FFMA R28, R12, R35, R27 ;  /* 0x000000230c1c7223 */ /* 0x000fe4000000001b */
[----:B------:R-:W2:Y:S02]  /*0d20*/  LDG.E R27, desc[UR6][R6.64+0x30] ;  /* 0x00003006061b7981 */ /* 0x000ea4000c1e1900 */
[----:B------:R-:W-:Y:S02]  /*0d30*/  FFMA R35, R13, R26, R28 ;  /* 0x0000001a0d237223 */ /* 0x000fe4000000001c */
[----:B------:R-:W2:Y:S01]  /*0d40*/  LDG.E R28, desc[UR6][R6.64+0x2c] ;  /* 0x00002c06061c7981 */ /* 0x000ea2000c1e1900 */
[----:B------:R-:W-:Y:S02]  /*0d50*/  IMAD.IADD R29, R29, 0x1, R8 ;  /* 0x000000011d1d7824 */ /* 0x000fe400078e0208 */
[----:B----4-:R-:W-:-:S04]  /*0d60*/  FFMA R26, R14, R31, R35 ;  /* 0x0000001f0e1a7223 */ /* 0x010fc80000000023 */
[----:B-----5:R-:W-:Y:S02]  /*0d70*/  FFMA R31, R15, R4, R26 ;  /* 0x000000040f1f7223 */ /* 0x020fe4000000001a */
[----:B------:R-:W4:Y:S02]  /*0d80*/  LDG.E R26, desc[UR6][R6.64+0x34] ;  /* 0x00003406061a7981 */ /* 0x000f24000c1e1900 */
[----:B---3--:R-:W-:Y:S02]  /*0d90*/  FFMA R36, R16, R36, R31 ;  /* 0x0000002410247223 */ /* 0x008fe4000000001f */
[----:B------:R-:W3:Y:S02]  /*0da0*/  LDG.E R31, desc[UR6][R6.64+0x38] ;  /* 0x00003806061f7981 */ /* 0x000ee4000c1e1900 */
[----:B--2---:R-:W-:Y:S02]  /*0db0*/  FFMA R35, R17, R32, R36 ;  /* 0x0000002011237223 */ /* 0x004fe40000000024 */
[----:B------:R-:W2:Y:S02]  /*0dc0*/  LDG.E R32, desc[UR6][R6.64+0x3c] ;  /* 0x00003c0606207981 */ /* 0x000ea4000c1e1900 */
[----:B------:R-:W-:Y:S01]  /*0dd0*/  FFMA R34, R18, R5, R35 ;  /* 0x0000000512227223 */ /* 0x000fe20000000023 */
[----:B------:R-:W-:-:S05]  /*0de0*/  IMAD.WIDE R4, R29, 0x4, R2 ;  /* 0x000000041d047825 */ /* 0x000fca00078e0202 */
[----:B------:R-:W5:Y:S01]  /*0df0*/  LDG.E R35, desc[UR6][R4.64] ;  /* 0x0000000604237981 */ /* 0x000f62000c1e1900 */
[----:B------:R-:W-:-:S03]  /*0e00*/  FFMA R37, R19, R30, R34 ;  /* 0x0000001e13257223 */ /* 0x000fc60000000022 */
[----:B------:R-:W5:Y:S01]  /*0e10*/  LDG.E R30, desc[UR6][R4.64+0x4] ;  /* 0x00000406041e7981 */ /* 0x000f62000c1e1900 */
[----:B------:R-:W-:-:S03]  /*0e20*/  FFMA R34, R20, R33, R37 ;  /* 0x0000002114227223 */ /* 0x000fc60000000025 */
[----:B------:R-:W5:Y:S01]  /*0e30*/  LDG.E R33, desc[UR6][R4.64+0x8] ;  /* 0x0000080604217981 */ /* 0x000f62000c1e1900 */
[----:B------:R-:W-:-:S03]  /*0e40*/  FFMA R37, R21, R28, R34 ;  /* 0x0000001c15257223 */ /* 0x000fc60000000022 */
[----:B------:R-:W5:Y:S04]  /*0e50*/  LDG.E R28, desc[UR6][R4.64+0xc] ;  /* 0x00000c06041c7981 */ /* 0x000f68000c1e1900 */
[----:B------:R-:W5:Y:S04]  /*0e60*/  LDG.E R7, desc[UR6][R4.64+0x10] ;  /* 0x0000100604077981 */ /* 0x000f68000c1e1900 */
[----:B------:R-:W5:Y:S01]  /*0e70*/  LDG.E R6, desc[UR6][R4.64+0x14] ;  /* 0x0000140604067981 */ /* 0x000f62000c1e1900 */
[----:B------:R-:W-:-:S04]  /*0e80*/  FFMA R34, R22, R27, R37 ;  /* 0x0000001b16227223 */ /* 0x000fc80000000025 */
[----:B----4-:R-:W-:-:S04]  /*0e90*/  FFMA R27, R23, R26, R34 ;  /* 0x0000001a171b7223 */ /* 0x010fc80000000022 */
[----:B---3--:R-:W-:Y:S02]  /*0ea0*/  FFMA R26, R24, R31, R27 ;  /* 0x0000001f181a7223 */ /* 0x008fe4000000001b */
[----:B------:R-:W3:Y:S02]  /*0eb0*/  LDG.E R27, desc[UR6][R4.64+0x18] ;  /* 0x00001806041b7981 */ /* 0x000ee4000c1e1900 */
[----:B--2---:R-:W-:Y:S02]  /*0ec0*/  FFMA R31, R25, R32, R26 ;  /* 0x00000020191f7223 */ /* 0x004fe4000000001a */
[----:B------:R-:W2:Y:S02]  /*0ed0*/  LDG.E R26, desc[UR6][R4.64+0x1c] ;  /* 0x00001c06041a7981 */ /* 0x000ea4000c1e1900 */
[----:B-----5:R-:W-:Y:S02]  /*0ee0*/  FFMA R32, R0, R35, R31 ;  /* 0x0000002300207223 */ /* 0x020fe4000000001f */
[----:B------:R-:W4:Y:S02]  /*0ef0*/  LDG.E R31, desc[UR6][R4.64+0x20] ;  /* 0x00002006041f7981 */ /* 0x000f24000c1e1900 */
[----:B------:R-:W-:-:S02]  /*0f00*/  FFMA R35, R11, R30, R32 ;  /* 0x0000001e0b237223 */ /* 0x000fc40000000020 */
[----:B------:R-:W5:Y:S02]  /*0f10*/  LDG.E R30, desc[UR6][R4.64+0x24] ;  /* 0x00002406041e7981 */ /* 0x000f64000c1e1900 */
[----:B------:R-:W-:Y:S02]  /*0f20*/  FFMA R32, R12, R33, R35 ;  /* 0x000000210c207223 */ /* 0x000fe40000000023 */
[----:B------:R-:W5:Y:S02]  /*0f30*/  LDG.E R33, desc[UR6][R4.64+0x28] ;  /* 0x0000280604217981 */ /* 0x000f64000c1e1900 */
[----:B------:R-:W-:Y:S02]  /*0f40*/  FFMA R35, R13, R28, R32 ;  /* 0x0000001c0d237223 */ /* 0x000fe40000000020 */
[----:B------:R-:W5:Y:S02]  /*0f50*/  LDG.E R28, desc[UR6][R4.64+0x2c] ;  /* 0x00002c06041c7981 */ /* 0x000f64000c1e1900 */
[----:B------:R-:W-:-:S02]  /*0f60*/  FFMA R32, R14, R7, R35 ;  /* 0x000000070e207223 */ /* 0x000fc40000000023 */
[----:B------:R-:W5:Y:S02]  /*0f70*/  LDG.E R7, desc[UR6][R4.64+0x30] ;  /* 0x0000300604077981 */ /* 0x000f64000c1e1900 */
[----:B------:R-:W-:Y:S02]  /*0f80*/  FFMA R37, R15, R6, R32 ;  /* 0x000000060f257223 */ /* 0x000fe40000000020 */
[----:B------:R-:W5:Y:S04]  /*0f90*/  LDG.E R6, desc[UR6][R4.64+0x34] ;  /* 0x0000340604067981 */ /* 0x000f68000c1e1900 */
[----:B------:R-:W5:Y:S04]  /*0fa0*/  LDG.E R35, desc[UR6][R4.64+0x38] ;  /* 0x0000380604237981 */ /* 0x000f68000c1e1900 */
[----:B------:R0:W5:Y:S01]  /*0fb0*/  LDG.E R32, desc[UR6][R4.64+0x3c] ;  /* 0x00003c0604207981 */ /* 0x000162000c1e1900 */
[----:B------:R-:W-:-:S04]  /*0fc0*/  UIADD3 UR4, UPT, UPT, UR4, 0x5, URZ ;  /* 0x0000000504047890 */ /* 0x000fc8000fffe0ff */
[----:B------:R-:W-:Y:S01]  /*0fd0*/  UISETP.NE.AND UP0, UPT, UR4, 0x10, UPT ;  /* 0x000000100400788c */ /* 0x000fe2000bf05270 */
[----:B------:R-:W-:Y:S01]  /*0fe0*/  IADD3 R29, PT, PT, R29, R8, RZ ;  /* 0x000000081d1d7210 */ /* 0x000fe20007ffe0ff */
[----:B---3--:R-:W-:-:S04]  /*0ff0*/  FFMA R34, R16, R27, R37 ;  /* 0x0000001b10227223 */ /* 0x008fc80000000025 */
[----:B--2---:R-:W-:-:S04]  /*1000*/  FFMA R27, R17, R26, R34 ;  /* 0x0000001a111b7223 */ /* 0x004fc80000000022 */
[----:B----4-:R-:W-:-:S04]  /*1010*/  FFMA R26, R18, R31, R27 ;  /* 0x0000001f121a7223 */ /* 0x010fc8000000001b */
[----:B-----5:R-:W-:-:S04]  /*1020*/  FFMA R27, R19, R30, R26 ;  /* 0x0000001e131b7223 */ /* 0x020fc8000000001a */
[----:B------:R-:W-:-:S04]  /*1030*/  FFMA R26, R20, R33, R27 ;  /* 0x00000021141a7223 */ /* 0x000fc8000000001b */
[----:B------:R-:W-:-:S04]  /*1040*/  FFMA R27, R21, R28, R26 ;  /* 0x0000001c151b7223 */ /* 0x000fc8000000001a */
[----:B------:R-:W-:-:S04]  /*1050*/  FFMA R26, R22, R7, R27 ;  /* 0x00000007161a7223 */ /* 0x000fc8000000001b */
[----:B------:R-:W-:-:S04]  /*1060*/  FFMA R7, R23, R6, R26 ;  /* 0x0000000617077223 */ /* 0x000fc8000000001a */
[----:B0-----:R-:W-:-:S04]  /*1070*/  FFMA R4, R24, R35, R7 ;  /* 0x0000002318047223 */ /* 0x001fc80000000007 */
[----:B------:R-:W-:Y:S01]  /*1080*/  FFMA R27, R25, R32, R4 ;  /* 0x00000020191b7223 */ /* 0x000fe20000000004 */
[----:B------:R-:W-:Y:S06]  /*1090*/  BRA.U UP0, `(.L_x_0) ;  /* 0xfffffff5004c7547 */ /* 0x000fec000b83ffff */
[----:B------:R-:W-:-:S04]  /*10a0*/  LOP3.LUT R0, R9, 0x1, R10, 0xc8, !PT ;  /* 0x0000000109007812 */ /* 0x000fc800078ec80a */
[----:B------:R-:W-:-:S13]  /*10b0*/  ISETP.NE.U32.AND P0, PT, R0, 0x1, PT ;  /* 0x000000010000780c */ /* 0x000fda0003f05070 */
[----:B------:R-:W-:Y:S05]  /*10c0*/  @!P0 BRA `(.L_x_1) ;  /* 0x0000000000888947 */ /* 0x000fea0003800000 */
[----:B------:R-:W-:-:S04]  /*10d0*/  IMAD R9, R9, R8, R10 ;  /* 0x0000000809097224 */ /* 0x000fc800078e020a */
[----:B------:R-:W-:-:S05]  /*10e0*/  IMAD.WIDE R2, R9, 0x4, R2 ;  /* 0x0000000409027825 */ /* 0x000fca00078e0202 */
[----:B------:R-:W2:Y:S01]  /*10f0*/  LDG.E R0, desc[UR6][R2.64] ;  /* 0x0000000602007981 */ /* 0x000ea2000c1e1900 */
[----:B------:R-:W0:Y:S01]  /*1100*/  F2F.F64.F32 R12, R27 ;  /* 0x0000001b000c7310 */ /* 0x000e220000201800 */
[----:B------:R-:W-:Y:S01]  /*1110*/  MOV R6, 0x1 ;  /* 0x0000000100067802 */ /* 0x000fe20000000f00 */
[----:B------:R-:W-:Y:S06]  /*1120*/  BSSY.RECONVERGENT B0, `(.L_x_2) ;  /* 0x0000017000007945 */ /* 0x000fec0003800200 */
[----:B0-----:R-:W0:Y:S02]  /*1130*/  MUFU.RCP64H R7, R13 ;  /* 0x0000000d00077308 */ /* 0x001e240000001800 */
[----:B0-----:R-:W-:-:S08]  /*1140*/  DFMA R4, -R12, R6, 1 ;  /* 0x3ff000000c04742b */ /* 0x001fd00000000106 */
[----:B------:R-:W-:-:S08]  /*1150*/  DFMA R10, R4, R4, R4 ;  /* 0x00000004040a722b */ /* 0x000fd00000000004 */
[----:B------:R-:W-:-:S08]  /*1160*/  DFMA R10, R6, R10, R6 ;  /* 0x0000000a060a722b */ /* 0x000fd00000000006 */
[----:B------:R-:W-:-:S08]  /*1170*/  DFMA R6, -R12, R10, 1 ;  /* 0x3ff000000c06742b */ /* 0x000fd0000000010a */
[----:B------:R-:W-:Y:S01]  /*1180*/  DFMA R6, R10, R6, R10 ;  /* 0x000000060a06722b */ /* 0x000fe2000000000a */
[----:B--2---:R-:W0:Y:S02]  /*1190*/  F2F.F64.F32 R4, R0 ;  /* 0x0000000000047310 */ /* 0x004e240000201800 */
[----:B0-----:R-:W-:-:S08]  /*11a0*/  DADD R4, R4, R4 ;  /* 0x0000000004047229 */ /* 0x001fd00000000004 */
[----:B------:R-:W-:Y:S02]  /*11b0*/  DMUL R2, R4, R6 ;  /* 0x0000000604027228 */ /* 0x000fe40000000000 */
[----:B------:R-:W-:-:S06]  /*11c0*/  FSETP.GEU.AND P1, PT, |R5|, 6.5827683646048100446e-37, PT ;  /* 0x036000000500780b */ /* 0x000fcc0003f2e200 */
[----:B------:R-:W-:-:S08]  /*11d0*/  DFMA R10, -R12, R2, R4 ;  /* 0x000000020c0a722b */ /* 0x000fd00000000104 */
[----:B------:R-:W-:-:S10]  /*11e0*/  DFMA R2, R6, R10, R2 ;  /* 0x0000000a0602722b */ /* 0x000fd40000000002 */
[----:B------:R-:W-:-:S05]  /*11f0*/  FFMA R6, RZ, R13, R3 ;  /* 0x0000000dff067223 */ /* 0x000fca0000000003 */
[----:B------:R-:W-:-:S13]  /*1200*/  FSETP.GT.AND P0, PT, |R6|, 1.469367938527859385e-39, PT ;  /* 0x001000000600780b */ /* 0x000fda0003f04200 */
[----:B------:R-:W-:Y:S05]  /*1210*/  @P0 BRA P1, `(.L_x_3) ;  /* 0x00000000001c0947 */ /* 0x000fea0000800000 */
[----:B------:R-:W-:Y:S01]  /*1220*/  MOV R7, R5 ;  /* 0x0000000500077202 */ /* 0x000fe20000000f00 */
[----:B------:R-:W-:Y:S01]  /*1230*/  IMAD.MOV.U32 R6, RZ, RZ, R4 ;  /* 0x000000ffff067224 */ /* 0x000fe200078e0004 */
[----:B------:R-:W-:Y:S02]  /*1240*/  MOV R5, R13 ;  /* 0x0000000d00057202 */ /* 0x000fe40000000f00 */
[----:B------:R-:W-:-:S07]  /*1250*/  MOV R0, 0x1270 ;  /* 0x0000127000007802 */ /* 0x000fce0000000f00 */
[----:B------:R-:W-:Y:S05]  /*1260*/  CALL.REL.NOINC `($__internal_0_$__cuda_sm20_div_rn_f64_full) ;  /* 0x0000000400287944 */ /* 0x000fea0003c00000 */
[----:B------:R-:W-:Y:S01]  /*1270*/  IMAD.MOV.U32 R2, RZ, RZ, R14 ;  /* 0x000000ffff027224 */ /* 0x000fe200078e000e */
[----:B------:R-:W-:-:S07]  /*1280*/  MOV R3, R15 ;  /* 0x0000000f00037202 */ /* 0x000fce0000000f00 */
.L_x_3:
[----:B------:R-:W-:Y:S05]  /*1290*/  BSYNC.RECONVERGENT B0 ;  /* 0x0000000000007941 */ /* 0x000fea0003800200 */
.L_x_2:
[----:B------:R-:W0:Y:S01]  /*12a0*/  LDC.64 R4, c[0x0][0x388] ;  /* 0x0000e200ff047b82 */ /* 0x000e220000000a00 */
[----:B------:R-:W1:Y:S01]  /*12b0*/  F2F.F32.F64 R3, R2 ;  /* 0x0000000200037310 */ /* 0x000e620000301000 */
[----:B0-----:R-:W-:-:S05]  /*12c0*/  IMAD.WIDE R4, R9, 0x4, R4 ;  /* 0x0000000409047825 */ /* 0x001fca00078e0204 */
[----:B-1----:R-:W-:Y:S01]  /*12d0*/  STG.E desc[UR6][R4.64], R3 ;  /* 0x0000000304007986 */ /* 0x002fe2000c101906 */
[----:B------:R-:W-:Y:S05]  /*12e0*/  EXIT ;  /* 0x000000000000794d */ /* 0x000fea0003800000 */
.L_x_1:
[----:B------:R-:W-:Y:S02]  /*12f0*/  LOP3.LUT R4, R10, 0x1, RZ, 0xc0, !PT ;  /* 0x000000010a047812 */ /* 0x000fe400078ec0ff */
[----:B------:R-:W-:Y:S02]  /*1300*/  LOP3.LUT R0, R9, 0x80000001, RZ, 0xc0, !PT ;  /* 0x8000000109007812 */ /* 0x000fe400078ec0ff */
[----:B------:R-:W-:-:S04]  /*1310*/  ISETP.NE.U32.AND P0, PT, R4, 0x1, PT ;  /* 0x000000010400780c */ /* 0x000fc80003f05070 */
[----:B------:R-:W-:-:S13]  /*1320*/  ISETP.NE.OR P0, PT, R0, 0x1, !P0 ;  /* 0x000000010000780c */ /* 0x000fda0004705670 */
[----:B------:R-:W-:Y:S05]  /*1330*/  @P0 BRA `(.L_x_4) ;  /* 0x00000000004c0947 */ /* 0x000fea0003800000 */
[----:B------:R-:W-:-:S04]  /*1340*/  IMAD R9, R9, R8, R10 ;  /* 0x0000000809097224 */ /* 0x000fc800078e020a */
[----:B------:R-:W-:-:S05]  /*1350*/  IMAD.WIDE R2, R9, 0x4, R2 ;  /* 0x0000000409027825 */ /* 0x000fca00078e0202 */
[----:B------:R-:W2:Y:S01]  /*1360*/  LDG.E R0, desc[UR6][R2.64] ;  /* 0x0000000602007981 */ /* 0x000ea2000c1e1900 */
[----:B------:R-:W0:Y:S01]  /*1370*/  MUFU.RCP R4, R27 ;  /* 0x0000001b00047308 */ /* 0x000e220000001000 */
[----:B------:R-:W-:Y:S01]  /*1380*/  BSSY.RECONVERGENT B0, `(.L_x_5) ;  /* 0x000000a000007945 */ /* 0x000fe20003800200 */
[----:B0-----:R-:W-:-:S04]  /*1390*/  FFMA R5, -R27, R4, 1 ;  /* 0x3f8000001b057423 */ /* 0x001fc80000000104 */
[----:B------:R-:W-:Y:S02]  /*13a0*/  FFMA R5, R4, R5, R4 ;  /* 0x0000000504057223 */ /* 0x000fe40000000004 */
[----:B--2---:R-:W0:Y:S02]  /*13b0*/  FCHK P0, R0, R27 ;  /* 0x0000001b00007302 */ /* 0x004e240000000000 */
[----:B------:R-:W-:-:S04]  /*13c0*/  FFMA R4, R0, R5, RZ ;  /* 0x0000000500047223 */ /* 0x000fc800000000ff */
[----:B------:R-:W-:-:S04]  /*13d0*/  FFMA R6, -R27, R4, R0 ;  /* 0x000000041b067223 */ /* 0x000fc80000000100 */
[----:B------:R-:W-:Y:S01]  /*13e0*/  FFMA R5, R5, R6, R4 ;  /* 0x0000000605057223 */ /* 0x000fe20000000004 */
[----:B0-----:R-:W-:Y:S06]  /*13f0*/  @!P0 BRA `(.L_x_6) ;  /* 0x0000000000088947 */ /* 0x001fec0003800000 */
[----:B------:R-:W-:-:S07]  /*1400*/  MOV R2, 0x1420 ;  /* 0x0000142000027802 */ /* 0x000fce0000000f00 */
[----:B------:R-:W-:Y:S05]  /*1410*/  CALL.REL.NOINC `($__internal_1_$__cuda_sm3x_div_rn_noftz_f32_slowpath) ;  /* 0x00000008002c7944 */ /* 0x000fea0003c00000 */
.L_x_6:
[----:B------:R-:W-:Y:S05]  /*1420*/  BSYNC.RECONVERGENT B0 ;  /* 0x0000000000007941 */ /* 0x000fea0003800200 */
.L_x_5:
[----:B------:R-:W0:Y:S02]  /*1430*/  LDC.64 R2, c[0x0][0x388] ;  /* 0x0000e200ff027b82 */ /* 0x000e240000000a00 */
[----:B0-----:R-:W-:-:S05]  /*1440*/  IMAD.WIDE R2, R9, 0x4, R2 ;  /* 0x0000000409027825 */ /* 0x001fca00078e0202 */
[----:B------:R-:W-:Y:S01]  /*1450*/  STG.E desc[UR6][R2.64], R5 ;  /* 0x0000000502007986 */ /* 0x000fe2000c101906 */
[----:B------:R-:W-:Y:S05]  /*1460*/  EXIT ;  /* 0x000000000000794d */ /* 0x000fea0003800000 */
.L_x_4:
[----:B------:R-:W-:-:S04]  /*1470*/  ISETP.NE.AND P0, PT, R4, RZ, PT ;  /* 0x000000ff0400720c */ /* 0x000fc80003f05270 */
[----:B------:R-:W-:-:S13]  /*1480*/  ISETP.NE.OR P0, PT, R0, 0x1, !P0 ;  /* 0x000000010000780c */ /* 0x000fda0004705670 */
[----:B------:R-:W-:Y:S05]  /*1490*/  @P0 BRA `(.L_x_7) ;  /* 0x0000000000880947 */ /* 0x000fea0003800000 */
[----:B------:R-:W-:-:S04]  /*14a0*/  IMAD R9, R9, R8, R10 ;  /* 0x0000000809097224 */ /* 0x000fc800078e020a */
[----:B------:R-:W-:-:S05]  /*14b0*/  IMAD.WIDE R10, R9, 0x4, R2 ;  /* 0x00000004090a7825 */ /* 0x000fca00078e0202 */
[----:B------:R-:W2:Y:S01]  /*14c0*/  LDG.E R0, desc[UR6][R10.64] ;  /* 0x000000060a007981 */ /* 0x000ea2000c1e1900 */
[----:B------:R-:W0:Y:S01]  /*14d0*/  F2F.F64.F32 R12, R27 ;  /* 0x0000001b000c7310 */ /* 0x000e220000201800 */
[----:B------:R-:W-:Y:S01]  /*14e0*/  HFMA2 R2, -RZ, RZ, 0, 5.9604644775390625e-08 ;  /* 0x00000001ff027431 */ /* 0x000fe200000001ff */
[----:B------:R-:W-:Y:S06]  /*14f0*/  BSSY.RECONVERGENT B0, `(.L_x_8) ;  /* 0x0000017000007945 */ /* 0x000fec0003800200 */
[----:B0-----:R-:W0:Y:S02]  /*1500*/  MUFU.RCP64H R3, R13 ;  /* 0x0000000d00037308 */ /* 0x001e240000001800 */
[----:B0-----:R-:W-:-:S08]  /*1510*/  DFMA R4, -R12, R2, 1 ;  /* 0x3ff000000c04742b */ /* 0x001fd00000000102 */
[----:B------:R-:W-:-:S08]  /*1520*/  DFMA R4, R4, R4, R4 ;  /* 0x000000040404722b */ /* 0x000fd00000000004 */
[----:B------:R-:W-:-:S08]  /*1530*/  DFMA R2, R2, R4, R2 ;  /* 0x000000040202722b */ /* 0x000fd00000000002 */
[----:B------:R-:W-:-:S08]  /*1540*/  DFMA R6, -R12, R2, 1 ;  /* 0x3ff000000c06742b */ /* 0x000fd00000000102 */
[----:B------:R-:W-:Y:S01]  /*1550*/  DFMA R2, R2, R6, R2 ;  /* 0x000000060202722b */ /* 0x000fe20000000002 */
[----:B--2---:R-:W0:Y:S07]  /*1560*/  F2F.F64.F32 R4, R0 ;  /* 0x0000000000047310 */ /* 0x004e2e0000201800 */
[----:B0-----:R-:W-:-:S08]  /*1570*/  DMUL R6, R4, -R2 ;  /* 0x8000000204067228 */ /* 0x001fd00000000000 */
[--C-:B------:R-:W-:Y:S02]  /*1580*/  DFMA R10, -R12, R6, -R4.reuse ;  /* 0x000000060c0a722b */ /* 0x100fe40000000904 */
[----:B------:R-:W-:-:S06]  /*1590*/  DADD R4, -RZ, -R4 ;  /* 0x00000000ff047229 */ /* 0x000fcc0000000904 */
[----:B------:R-:W-:-:S04]  /*15a0*/  DFMA R2, R2, R10, R6 ;  /* 0x0000000a0202722b */ /* 0x000fc80000000006 */
[----:B------:R-:W-:-:S06]  /*15b0*/  FSETP.GEU.AND P1, PT, |R5|, 6.5827683646048100446e-37, PT ;  /* 0x036000000500780b */ /* 0x000fcc0003f2e200 */
        /* <DEDUP_REMOVED lines=10> */
.L_x_9:
[----:B------:R-:W-:Y:S05]  /*1660*/  BSYNC.RECONVERGENT B0 ;  /* 0x0000000000007941 */ /* 0x000fea0003800200 */
.L_x_8:
[----:B------:R-:W0:Y:S01]  /*1670*/  LDC.64 R4, c[0x0][0x388] ;  /* 0x0000e200ff047b82 */ /* 0x000e220000000a00 */
[----:B------:R-:W1:Y:S01]  /*1680*/  F2F.F32.F64 R3, R2 ;  /* 0x0000000200037310 */ /* 0x000e620000301000 */
[----:B0-----:R-:W-:-:S05]  /*1690*/  IMAD.WIDE R4, R9, 0x4, R4 ;  /* 0x0000000409047825 */ /* 0x001fca00078e0204 */
[----:B-1----:R-:W-:Y:S01]  /*16a0*/  STG.E desc[UR6][R4.64], R3 ;  /* 0x0000000304007986 */ /* 0x002fe2000c101906 */
[----:B------:R-:W-:Y:S05]  /*16b0*/  EXIT ;  /* 0x000000000000794d */ /* 0x000fea0003800000 */
.L_x_7:
[----:B------:R-:W0:Y:S01]  /*16c0*/  LDC.64 R2, c[0x0][0x388] ;  /* 0x0000e200ff027b82 */ /* 0x000e220000000a00 */
[----:B------:R-:W-:-:S04]  /*16d0*/  IMAD R9, R9, R8, R10 ;  /* 0x0000000809097224 */ /* 0x000fc800078e020a */
[----:B0-----:R-:W-:-:S05]  /*16e0*/  IMAD.WIDE R2, R9, 0x4, R2 ;  /* 0x0000000409027825 */ /* 0x001fca00078e0202 */
[----:B------:R-:W-:Y:S01]  /*16f0*/  STG.E desc[UR6][R2.64], RZ ;  /* 0x000000ff02007986 */ /* 0x000fe2000c101906 */
[----:B------:R-:W-:Y:S05]  /*1700*/  EXIT ;  /* 0x000000000000794d */ /* 0x000fea0003800000 */
        .weak           $__internal_0_$__cuda_sm20_div_rn_f64_full
        .type           $__internal_0_$__cuda_sm20_div_rn_f64_full,@function
        .size           $__internal_0_$__cuda_sm20_div_rn_f64_full,($__internal_1_$__cuda_sm3x_div_rn_noftz_f32_slowpath - $__internal_0_$__cuda_sm20_div_rn_f64_full)
$__internal_0_$__cuda_sm20_div_rn_f64_full:
[C---:B------:R-:W-:Y:S01]  /*1710*/  FSETP.GEU.AND P0, PT, |R5|.reuse, 1.469367938527859385e-39, PT ;  /* 0x001000000500780b */ /* 0x040fe20003f0e200 */
[----:B------:R-:W-:Y:S01]  /*1720*/  BSSY.RECONVERGENT B1, `(.L_x_10) ;  /* 0x0000057000017945 */ /* 0x000fe20003800200 */
[----:B------:R-:W-:Y:S02]  /*1730*/  LOP3.LUT R2, R5, 0x800fffff, RZ, 0xc0, !PT ;  /* 0x800fffff05027812 */ /* 0x000fe400078ec0ff */
[----:B------:R-:W-:Y:S02]  /*1740*/  MOV R4, R12 ;  /* 0x0000000c00047202 */ /* 0x000fe40000000f00 */
[----:B------:R-:W-:Y:S01]  /*1750*/  LOP3.LUT R3, R2, 0x3ff00000, RZ, 0xfc, !PT ;  /* 0x3ff0000002037812 */ /* 0x000fe200078efcff */
[----:B------:R-:W-:Y:S01]  /*1760*/  IMAD.MOV.U32 R2, RZ, RZ, R12 ;  /* 0x000000ffff027224 */ /* 0x000fe200078e000c */
[----:B------:R-:W-:Y:S02]  /*1770*/  MOV R10, 0x1 ;  /* 0x00000001000a7802 */ /* 0x000fe40000000f00 */
[----:B------:R-:W-:-:S02]  /*1780*/  FSETP.GEU.AND P2, PT, |R7|, 1.469367938527859385e-39, PT ;  /* 0x001000000700780b */ /* 0x000fc40003f4e200 */
[----:B------:R-:W-:Y:S01]  /*1790*/  LOP3.LUT R8, R7, 0x7ff00000, RZ, 0xc0, !PT ;  /* 0x7ff0000007087812 */ /* 0x000fe200078ec0ff */
[----:B------:R-:W-:Y:S01]  /*17a0*/  @!P0 DMUL R2, R4, 8.98846567431157953865e+307 ;  /* 0x7fe0000004028828 */ /* 0x000fe20000000000 */
[----:B------:R-:W-:Y:S02]  /*17b0*/  LOP3.LUT R20, R5, 0x7ff00000, RZ, 0xc0, !PT ;  /* 0x7ff0000005147812 */ /* 0x000fe400078ec0ff */
[----:B------:R-:W-:Y:S02]  /*17c0*/  MOV R14, 0x1ca00000 ;  /* 0x1ca00000000e7802 */ /* 0x000fe40000000f00 */
[----:B------:R-:W-:Y:S01]  /*17d0*/  ISETP.GE.U32.AND P1, PT, R8, R20, PT ;  /* 0x000000140800720c */ /* 0x000fe20003f26070 */
[----:B------:R-:W0:Y:S01]  /*17e0*/  MUFU.RCP64H R11, R3 ;  /* 0x00000003000b7308 */ /* 0x000e220000001800 */
[----:B------:R-:W-:-:S03]  /*17f0*/  MOV R21, R8 ;  /* 0x0000000800157202 */ /* 0x000fc60000000f00 */
[----:B------:R-:W-:Y:S02]  /*1800*/  @!P2 LOP3.LUT R15, R5, 0x7ff00000, RZ, 0xc0, !PT ;  /* 0x7ff00000050fa812 */ /* 0x000fe400078ec0ff */
[----:B------:R-:W-:Y:S02]  /*1810*/  @!P0 LOP3.LUT R20, R3, 0x7ff00000, RZ, 0xc0, !PT ;  /* 0x7ff0000003148812 */ /* 0x000fe400078ec0ff */
[----:B------:R-:W-:Y:S02]  /*1820*/  @!P2 ISETP.GE.U32.AND P3, PT, R8, R15, PT ;  /* 0x0000000f0800a20c */ /* 0x000fe40003f66070 */
[----:B------:R-:W-:Y:S01]  /*1830*/  IADD3 R22, PT, PT, R20, -0x1, RZ ;  /* 0xffffffff14167810 */ /* 0x000fe20007ffe0ff */
[----:B0-----:R-:W-:-:S08]  /*1840*/  DFMA R12, R10, -R2, 1 ;  /* 0x3ff000000a0c742b */ /* 0x001fd00000000802 */
[----:B------:R-:W-:-:S08]  /*1850*/  DFMA R12, R12, R12, R12 ;  /* 0x0000000c0c0c722b */ /* 0x000fd0000000000c */
[----:B------:R-:W-:Y:S01]  /*1860*/  DFMA R16, R10, R12, R10 ;  /* 0x0000000c0a10722b */ /* 0x000fe2000000000a */
[C---:B------:R-:W-:Y:S01]  /*1870*/  @!P2 SEL R13, R14.reuse, 0x63400000, !P3 ;  /* 0x634000000e0da807 */ /* 0x040fe20005800000 */
[----:B------:R-:W-:Y:S01]  /*1880*/  IMAD.MOV.U32 R10, RZ, RZ, R6 ;  /* 0x000000ffff0a7224 */ /* 0x000fe200078e0006 */
[----:B------:R-:W-:Y:S02]  /*1890*/  SEL R11, R14, 0x63400000, !P1 ;  /* 0x634000000e0b7807 */ /* 0x000fe40004800000 */
[--C-:B------:R-:W-:Y:S02]  /*18a0*/  @!P2 LOP3.LUT R13, R13, 0x80000000, R7.reuse, 0xf8, !PT ;  /* 0x800000000d0da812 */ /* 0x100fe400078ef807 */
[----:B------:R-:W-:Y:S01]  /*18b0*/  LOP3.LUT R11, R11, 0x800fffff, R7, 0xf8, !PT ;  /* 0x800fffff0b0b7812 */ /* 0x000fe200078ef807 */
[----:B------:R-:W-:Y:S01]  /*18c0*/  DFMA R18, R16, -R2, 1 ;  /* 0x3ff000001012742b */ /* 0x000fe20000000802 */
[----:B------:R-:W-:Y:S02]  /*18d0*/  @!P2 LOP3.LUT R13, R13, 0x100000, RZ, 0xfc, !PT ;  /* 0x001000000d0da812 */ /* 0x000fe400078efcff */
[----:B------:R-:W-:-:S05]  /*18e0*/  @!P2 MOV R12, RZ ;  /* 0x000000ff000ca202 */ /* 0x000fca0000000f00 */
[----:B------:R-:W-:Y:S02]  /*18f0*/  DFMA R18, R16, R18, R16 ;  /* 0x000000121012722b */ /* 0x000fe40000000010 */
[----:B------:R-:W-:-:S08]  /*1900*/  @!P2 DFMA R10, R10, 2, -R12 ;  /* 0x400000000a0aa82b */ /* 0x000fd0000000080c */
[----:B------:R-:W-:Y:S02]  /*1910*/  DMUL R12, R18, R10 ;  /* 0x0000000a120c7228 */ /* 0x000fe40000000000 */
[----:B------:R-:W-:-:S05]  /*1920*/  @!P2 LOP3.LUT R21, R11, 0x7ff00000, RZ, 0xc0, !PT ;  /* 0x7ff000000b15a812 */ /* 0x000fca00078ec0ff */
[----:B------:R-:W-:Y:S01]  /*1930*/  VIADD R15, R21, 0xffffffff ;  /* 0xffffffff150f7836 */ /* 0x000fe20000000000 */
[----:B------:R-:W-:-:S04]  /*1940*/  DFMA R16, R12, -R2, R10 ;  /* 0x800000020c10722b */ /* 0x000fc8000000000a */
[----:B------:R-:W-:-:S04]  /*1950*/  ISETP.GT.U32.AND P0, PT, R15, 0x7feffffe, PT ;  /* 0x7feffffe0f00780c */ /* 0x000fc80003f04070 */
[----:B------:R-:W-:Y:S01]  /*1960*/  ISETP.GT.U32.OR P0, PT, R22, 0x7feffffe, P0 ;  /* 0x7feffffe1600780c */ /* 0x000fe20000704470 */
[----:B------:R-:W-:-:S12]  /*1970*/  DFMA R12, R18, R16, R12 ;  /* 0x00000010120c722b */ /* 0x000fd8000000000c */
[----:B------:R-:W-:Y:S05]  /*1980*/  @P0 BRA `(.L_x_11) ;  /* 0x00000000006c0947 */ /* 0x000fea0003800000 */
[----:B------:R-:W-:-:S04]  /*1990*/  LOP3.LUT R7, R5, 0x7ff00000, RZ, 0xc0, !PT ;  /* 0x7ff0000005077812 */ /* 0x000fc800078ec0ff */
[CC--:B------:R-:W-:Y:S02]  /*19a0*/  VIADDMNMX R6, R8.reuse, -R7.reuse, 0xb9600000, !PT ;  /* 0xb960000008067446 */ /* 0x0c0fe40007800907 */
[----:B------:R-:W-:Y:S02]  /*19b0*/  ISETP.GE.U32.AND P0, PT, R8, R7, PT ;  /* 0x000000070800720c */ /* 0x000fe40003f06070 */
[----:B------:R-:W-:Y:S02]  /*19c0*/  VIMNMX R6, PT, PT, R6, 0x46a00000, PT ;  /* 0x46a0000006067848 */ /* 0x000fe40003fe0100 */
[----:B------:R-:W-:-:S04]  /*19d0*/  SEL R7, R14, 0x63400000, !P0 ;  /* 0x634000000e077807 */ /* 0x000fc80004000000 */
[----:B------:R-:W-:Y:S02]  /*19e0*/  IADD3 R8, PT, PT, -R7, R6, RZ ;  /* 0x0000000607087210 */ /* 0x000fe40007ffe1ff */
[----:B------:R-:W-:-:S03]  /*19f0*/  MOV R6, RZ ;  /* 0x000000ff00067202 */ /* 0x000fc60000000f00 */
[----:B------:R-:W-:-:S06]  /*1a00*/  VIADD R7, R8, 0x7fe00000 ;  /* 0x7fe0000008077836 */ /* 0x000fcc0000000000 */
[----:B------:R-:W-:-:S10]  /*1a10*/  DMUL R14, R12, R6 ;  /* 0x000000060c0e7228 */ /* 0x000fd40000000000 */
[----:B------:R-:W-:-:S13]  /*1a20*/  FSETP.GTU.AND P0, PT, |R15|, 1.469367938527859385e-39, PT ;  /* 0x001000000f00780b */ /* 0x000fda0003f0c200 */
[----:B------:R-:W-:Y:S05]  /*1a30*/  @P0 BRA `(.L_x_12) ;  /* 0x0000000000940947 */ /* 0x000fea0003800000 */
[----:B------:R-:W-:Y:S01]  /*1a40*/  DFMA R2, R12, -R2, R10 ;  /* 0x800000020c02722b */ /* 0x000fe2000000000a */
[----:B------:R-:W-:-:S09]  /*1a50*/  MOV R6, RZ ;  /* 0x000000ff00067202 */ /* 0x000fd20000000f00 */
[C---:B------:R-:W-:Y:S02]  /*1a60*/  FSETP.NEU.AND P0, PT, R3.reuse, RZ, PT ;  /* 0x000000ff0300720b */ /* 0x040fe40003f0d000 */
[----:B------:R-:W-:-:S04]  /*1a70*/  LOP3.LUT R5, R3, 0x80000000, R5, 0x48, !PT ;  /* 0x8000000003057812 */ /* 0x000fc800078e4805 */
[----:B------:R-:W-:-:S07]  /*1a80*/  LOP3.LUT R7, R5, R7, RZ, 0xfc, !PT ;  /* 0x0000000705077212 */ /* 0x000fce00078efcff */
[----:B------:R-:W-:Y:S05]  /*1a90*/  @!P0 BRA `(.L_x_12) ;  /* 0x00000000007c8947 */ /* 0x000fea0003800000 */
[----:B------:R-:W-:Y:S01]  /*1aa0*/  IADD3 R3, PT, PT, -R8, RZ, RZ ;  /* 0x000000ff08037210 */ /* 0x000fe20007ffe1ff */
[----:B------:R-:W-:Y:S01]  /*1ab0*/  IMAD.MOV.U32 R2, RZ, RZ, RZ ;  /* 0x000000ffff027224 */ /* 0x000fe200078e00ff */
[----:B------:R-:W-:-:S05]  /*1ac0*/  DMUL.RP R6, R12, R6 ;  /* 0x000000060c067228 */ /* 0x000fca0000008000 */
[----:B------:R-:W-:-:S05]  /*1ad0*/  DFMA R2, R14, -R2, R12 ;  /* 0x800000020e02722b */ /* 0x000fca000000000c */
[----:B------:R-:W-:Y:S02]  /*1ae0*/  LOP3.LUT R5, R7, R5, RZ, 0x3c, !PT ;  /* 0x0000000507057212 */ /* 0x000fe400078e3cff */
[----:B------:R-:W-:-:S04]  /*1af0*/  IADD3 R2, PT, PT, -R8, -0x43300000, RZ ;  /* 0xbcd0000008027810 */ /* 0x000fc80007ffe1ff */
[----:B------:R-:W-:-:S04]  /*1b00*/  FSETP.NEU.AND P0, PT, |R3|, R2, PT ;  /* 0x000000020300720b */ /* 0x000fc80003f0d200 */
[----:B------:R-:W-:Y:S02]  /*1b10*/  FSEL R14, R6, R14, !P0 ;  /* 0x0000000e060e7208 */ /* 0x000fe40004000000 */
[----:B------:R-:W-:Y:S01]  /*1b20*/  FSEL R15, R5, R15, !P0 ;  /* 0x0000000f050f7208 */ /* 0x000fe20004000000 */
[----:B------:R-:W-:Y:S06]  /*1b30*/  BRA `(.L_x_12) ;  /* 0x0000000000547947 */ /* 0x000fec0003800000 */
.L_x_11:
[----:B------:R-:W-:-:S14]  /*1b40*/  DSETP.NAN.AND P0, PT, R6, R6, PT ;  /* 0x000000060600722a */ /* 0x000fdc0003f08000 */
[----:B------:R-:W-:Y:S05]  /*1b50*/  @P0 BRA `(.L_x_13) ;  /* 0x0000000000440947 */ /* 0x000fea0003800000 */
[----:B------:R-:W-:-:S14]  /*1b60*/  DSETP.NAN.AND P0, PT, R4, R4, PT ;  /* 0x000000040400722a */ /* 0x000fdc0003f08000 */
[----:B------:R-:W-:Y:S05]  /*1b70*/  @P0 BRA `(.L_x_14) ;  /* 0x0000000000300947 */ /* 0x000fea0003800000 */
[----:B------:R-:W-:Y:S02]  /*1b80*/  ISETP.NE.AND P0, PT, R21, R20, PT ;  /* 0x000000141500720c */ /* 0x000fe40003f05270 */
[----:B------:R-:W-:Y:S02]  /*1b90*/  MOV R14, 0x0 ;  /* 0x00000000000e7802 */ /* 0x000fe40000000f00 */
[----:B------:R-:W-:-:S09]  /*1ba0*/  MOV R15, 0xfff80000 ;  /* 0xfff80000000f7802 */ /* 0x000fd20000000f00 */
[----:B------:R-:W-:Y:S05]  /*1bb0*/  @!P0 BRA `(.L_x_12) ;  /* 0x0000000000348947 */ /* 0x000fea0003800000 */
[----:B------:R-:W-:Y:S02]  /*1bc0*/  ISETP.NE.AND P0, PT, R21, 0x7ff00000, PT ;  /* 0x7ff000001500780c */ /* 0x000fe40003f05270 */
[----:B------:R-:W-:Y:S02]  /*1bd0*/  LOP3.LUT R15, R7, 0x80000000, R5, 0x48, !PT ;  /* 0x80000000070f7812 */ /* 0x000fe400078e4805 */
[----:B------:R-:W-:-:S13]  /*1be0*/  ISETP.EQ.OR P0, PT, R20, RZ, !P0 ;  /* 0x000000ff1400720c */ /* 0x000fda0004702670 */
[----:B------:R-:W-:Y:S02]  /*1bf0*/  @P0 LOP3.LUT R2, R15, 0x7ff00000, RZ, 0xfc, !PT ;  /* 0x7ff000000f020812 */ /* 0x000fe400078efcff */
[----:B------:R-:W-:Y:S01]  /*1c00*/  @!P0 MOV R14, RZ ;  /* 0x000000ff000e8202 */ /* 0x000fe20000000f00 */
[----:B------:R-:W-:Y:S01]  /*1c10*/  @P0 IMAD.MOV.U32 R14, RZ, RZ, RZ ;  /* 0x000000ffff0e0224 */ /* 0x000fe200078e00ff */
[----:B------:R-:W-:Y:S01]  /*1c20*/  @P0 MOV R15, R2 ;  /* 0x00000002000f0202 */ /* 0x000fe20000000f00 */
[----:B------:R-:W-:Y:S06]  /*1c30*/  BRA `(.L_x_12) ;  /* 0x0000000000147947 */ /* 0x000fec0003800000 */
.L_x_14:
[----:B------:R-:W-:Y:S02]  /*1c40*/  LOP3.LUT R15, R5, 0x80000, RZ, 0xfc, !PT ;  /* 0x00080000050f7812 */ /* 0x000fe400078efcff */
[----:B------:R-:W-:Y:S01]  /*1c50*/  MOV R14, R4 ;  /* 0x00000004000e7202 */ /* 0x000fe20000000f00 */
[----:B------:R-:W-:Y:S06]  /*1c60*/  BRA `(.L_x_12) ;  /* 0x0000000000087947 */ /* 0x000fec0003800000 */
.L_x_13:
[----:B------:R-:W-:Y:S02]  /*1c70*/  LOP3.LUT R15, R7, 0x80000, RZ, 0xfc, !PT ;  /* 0x00080000070f7812 */ /* 0x000fe400078efcff */
[----:B------:R-:W-:-:S07]  /*1c80*/  MOV R14, R6 ;  /* 0x00000006000e7202 */ /* 0x000fce0000000f00 */
.L_x_12:
[----:B------:R-:W-:Y:S05]  /*1c90*/  BSYNC.RECONVERGENT B1 ;  /* 0x0000000000017941 */ /* 0x000fea0003800200 */
.L_x_10:
[----:B------:R-:W-:Y:S02]  /*1ca0*/  HFMA2 R3, -RZ, RZ, 0, 0 ;  /* 0x00000000ff037431 */ /* 0x000fe400000001ff */
[----:B------:R-:W-:-:S04]  /*1cb0*/  IMAD.MOV.U32 R2, RZ, RZ, R0 ;  /* 0x000000ffff027224 */ /* 0x000fc800078e0000 */
[----:B------:R-:W-:Y:S05]  /*1cc0*/  RET.REL.NODEC R2 `(_Z4normPfS_S_i) ;  /* 0xffffffe002cc7950 */ /* 0x000fea0003c3ffff */
        .weak           $__internal_1_$__cuda_sm3x_div_rn_noftz_f32_slowpath
        .type           $__internal_1_$__cuda_sm3x_div_rn_noftz_f32_slowpath,@function
        .size           $__internal_1_$__cuda_sm3x_div_rn_noftz_f32_slowpath,(.L_x_28 - $__internal_1_$__cuda_sm3x_div_rn_noftz_f32_slowpath)
$__internal_1_$__cuda_sm3x_div_rn_noftz_f32_slowpath:
[----:B------:R-:W-:Y:S01]  /*1cd0*/  SHF.R.U32.HI R4, RZ, 0x17, R27 ;  /* 0x00000017ff047819 */ /* 0x000fe2000001161b */
[----:B------:R-:W-:Y:S01]  /*1ce0*/  BSSY.RECONVERGENT B1, `(.L_x_15) ;  /* 0x0000064000017945 */ /* 0x000fe20003800200 */
[--C-:B------:R-:W-:Y:S01]  /*1cf0*/  SHF.R.U32.HI R3, RZ, 0x17, R0.reuse ;  /* 0x00000017ff037819 */ /* 0x100fe20000011600 */
[----:B------:R-:W-:Y:S01]  /*1d00*/  IMAD.MOV.U32 R5, RZ, RZ, R0 ;  /* 0x000000ffff057224 */ /* 0x000fe200078e0000 */
[----:B------:R-:W-:Y:S02]  /*1d10*/  LOP3.LUT R11, R4, 0xff, RZ, 0xc0, !PT ;  /* 0x000000ff040b7812 */ /* 0x000fe400078ec0ff */
[----:B------:R-:W-:Y:S02]  /*1d20*/  LOP3.LUT R4, R3, 0xff, RZ, 0xc0, !PT ;  /* 0x000000ff03047812 */ /* 0x000fe400078ec0ff */
[----:B------:R-:W-:Y:S02]  /*1d30*/  IADD3 R8, PT, PT, R11, -0x1, RZ ;  /* 0xffffffff0b087810 */ /* 0x000fe40007ffe0ff */
[----:B------:R-:W-:-:S02]  /*1d40*/  IADD3 R7, PT, PT, R4, -0x1, RZ ;  /* 0xffffffff04077810 */ /* 0x000fc40007ffe0ff */
[----:B------:R-:W-:-:S04]  /*1d50*/  ISETP.GT.U32.AND P0, PT, R8, 0xfd, PT ;  /* 0x000000fd0800780c */ /* 0x000fc80003f04070 */
[----:B------:R-:W-:-:S13]  /*1d60*/  ISETP.GT.U32.OR P0, PT, R7, 0xfd, P0 ;  /* 0x000000fd0700780c */ /* 0x000fda0000704470 */
[----:B------:R-:W-:Y:S01]  /*1d70*/  @!P0 MOV R6, RZ ;  /* 0x000000ff00068202 */ /* 0x000fe20000000f00 */
[----:B------:R-:W-:Y:S06]  /*1d80*/  @!P0 BRA `(.L_x_16) ;  /* 0x0000000000608947 */ /* 0x000fec0003800000 */
[----:B------:R-:W-:Y:S02]  /*1d90*/  FSETP.GTU.FTZ.AND P0, PT, |R0|, +INF , PT ;  /* 0x7f8000000000780b */ /* 0x000fe40003f1c200 */
[----:B------:R-:W-:Y:S02]  /*1da0*/  FSETP.GTU.FTZ.AND P1, PT, |R27|, +INF , PT ;  /* 0x7f8000001b00780b */ /* 0x000fe40003f3c200 */
[----:B------:R-:W-:Y:S02]  /*1db0*/  MOV R3, R27 ;  /* 0x0000001b00037202 */ /* 0x000fe40000000f00 */
[----:B------:R-:W-:-:S13]  /*1dc0*/  PLOP3.LUT P0, PT, P0, P1, PT, 0xf8, 0x8f ;  /* 0x00000000008f781c */ /* 0x000fda0000703f70 */
[----:B------:R-:W-:Y:S05]  /*1dd0*/  @P0 BRA `(.L_x_17) ;  /* 0x00000004004c0947 */ /* 0x000fea0003800000 */
[----:B------:R-:W-:-:S13]  /*1de0*/  LOP3.LUT P0, RZ, R27, 0x7fffffff, R5, 0xc8, !PT ;  /* 0x7fffffff1bff7812 */ /* 0x000fda000780c805 */
[----:B------:R-:W-:Y:S05]  /*1df0*/  @!P0 BRA `(.L_x_18) ;  /* 0x00000004003c8947 */ /* 0x000fea0003800000 */
[C---:B------:R-:W-:Y:S02]  /*1e00*/  FSETP.NEU.FTZ.AND P1, PT, |R0|.reuse, +INF , PT ;  /* 0x7f8000000000780b */ /* 0x040fe40003f3d200 */
[----:B------:R-:W-:Y:S02]  /*1e10*/  FSETP.NEU.FTZ.AND P2, PT, |R3|, +INF , PT ;  /* 0x7f8000000300780b */ /* 0x000fe40003f5d200 */
[----:B------:R-:W-:-:S11]  /*1e20*/  FSETP.NEU.FTZ.AND P0, PT, |R0|, +INF , PT ;  /* 0x7f8000000000780b */ /* 0x000fd60003f1d200 */
[----:B------:R-:W-:Y:S05]  /*1e30*/  @!P2 BRA !P1, `(.L_x_18) ;  /* 0x00000004002ca947 */ /* 0x000fea0004800000 */
[----:B------:R-:W-:-:S04]  /*1e40*/  LOP3.LUT P1, RZ, R5, 0x7fffffff, RZ, 0xc0, !PT ;  /* 0x7fffffff05ff7812 */ /* 0x000fc8000782c0ff */
[----:B------:R-:W-:-:S13]  /*1e50*/  PLOP3.LUT P1, PT, P2, P1, PT, 0x2f, 0xf2 ;  /* 0x0000000000f2781c */ /* 0x000fda0001722577 */
[----:B------:R-:W-:Y:S05]  /*1e60*/  @P1 BRA `(.L_x_19) ;  /* 0x0000000400181947 */ /* 0x000fea0003800000 */
[----:B------:R-:W-:-:S04]  /*1e70*/  LOP3.LUT P1, RZ, R27, 0x7fffffff, RZ, 0xc0, !PT ;  /* 0x7fffffff1bff7812 */ /* 0x000fc8000782c0ff */
[----:B------:R-:W-:-:S13]  /*1e80*/  PLOP3.LUT P0, PT, P0, P1, PT, 0x2f, 0xf2 ;  /* 0x0000000000f2781c */ /* 0x000fda0000702577 */
[----:B------:R-:W-:Y:S05]  /*1e90*/  @P0 BRA `(.L_x_20) ;  /* 0x0000000400000947 */ /* 0x000fea0003800000 */
[----:B------:R-:W-:Y:S02]  /*1ea0*/  ISETP.GE.AND P0, PT, R7, RZ, PT ;  /* 0x000000ff0700720c */ /* 0x000fe40003f06270 */
[----:B------:R-:W-:-:S11]  /*1eb0*/  ISETP.GE.AND P1, PT, R8, RZ, PT ;  /* 0x000000ff0800720c */ /* 0x000fd60003f26270 */
[----:B------:R-:W-:Y:S01]  /*1ec0*/  @P0 MOV R6, RZ ;  /* 0x000000ff00060202 */ /* 0x000fe20000000f00 */
[----:B------:R-:W-:Y:S02]  /*1ed0*/  @!P0 IMAD.MOV.U32 R6, RZ, RZ, -0x40 ;  /* 0xffffffc0ff068424 */ /* 0x000fe400078e00ff */
[----:B------:R-:W-:Y:S01]  /*1ee0*/  @!P0 FFMA R5, R0, 1.84467440737095516160e+19, RZ ;  /* 0x5f80000000058823 */ /* 0x000fe200000000ff */
[----:B------:R-:W-:Y:S02]  /*1ef0*/  @!P1 FFMA R27, R3, 1.84467440737095516160e+19, RZ ;  /* 0x5f800000031b9823 */ /* 0x000fe400000000ff */
[----:B------:R-:W-:-:S07]  /*1f00*/  @!P1 IADD3 R6, PT, PT, R6, 0x40, RZ ;  /* 0x0000004006069810 */ /* 0x000fce0007ffe0ff */
.L_x_16:
[----:B------:R-:W-:Y:S01]  /*1f10*/  LEA R0, R11, 0xc0800000, 0x17 ;  /* 0xc08000000b007811 */ /* 0x000fe200078eb8ff */
[----:B------:R-:W-:Y:S01]  /*1f20*/  BSSY.RECONVERGENT B2, `(.L_x_21) ;  /* 0x0000036000027945 */ /* 0x000fe20003800200 */
[----:B------:R-:W-:Y:S02]  /*1f30*/  IADD3 R4, PT, PT, R4, -0x7f, RZ ;  /* 0xffffff8104047810 */ /* 0x000fe40007ffe0ff */
[----:B------:R-:W-:-:S03]  /*1f40*/  IADD3 R27, PT, PT, -R0, R27, RZ ;  /* 0x0000001b001b7210 */ /* 0x000fc60007ffe1ff */
[----:B------:R-:W-:Y:S01]  /*1f50*/  IMAD R0, R4, -0x800000, R5 ;  /* 0xff80000004007824 */ /* 0x000fe200078e0205 */
[----:B------:R-:W0:Y:S01]  /*1f60*/  MUFU.RCP R3, R27 ;  /* 0x0000001b00037308 */ /* 0x000e220000001000 */
[----:B------:R-:W-:-:S04]  /*1f70*/  FADD.FTZ R7, -R27, -RZ ;  /* 0x800000ff1b077221 */ /* 0x000fc80000010100 */
[----:B0-----:R-:W-:-:S04]  /*1f80*/  FFMA R8, R3, R7, 1 ;  /* 0x3f80000003087423 */ /* 0x001fc80000000007 */
[----:B------:R-:W-:-:S04]  /*1f90*/  FFMA R10, R3, R8, R3 ;  /* 0x00000008030a7223 */ /* 0x000fc80000000003 */
[----:B------:R-:W-:-:S04]  /*1fa0*/  FFMA R3, R0, R10, RZ ;  /* 0x0000000a00037223 */ /* 0x000fc800000000ff */
[----:B------:R-:W-:-:S04]  /*1fb0*/  FFMA R8, R7, R3, R0 ;  /* 0x0000000307087223 */ /* 0x000fc80000000000 */
[----:B------:R-:W-:Y:S01]  /*1fc0*/  FFMA R13, R10, R8, R3 ;  /* 0x000000080a0d7223 */ /* 0x000fe20000000003 */
[----:B------:R-:W-:-:S03]  /*1fd0*/  IADD3 R3, PT, PT, R4, 0x7f, -R11 ;  /* 0x0000007f04037810 */ /* 0x000fc60007ffe80b */
[----:B------:R-:W-:Y:S02]  /*1fe0*/  FFMA R8, R7, R13, R0 ;  /* 0x0000000d07087223 */ /* 0x000fe40000000000 */
[----:B------:R-:W-:Y:S02]  /*1ff0*/  IMAD.IADD R3, R3, 0x1, R6 ;  /* 0x0000000103037824 */ /* 0x000fe400078e0206 */
[----:B------:R-:W-:-:S05]  /*2000*/  FFMA R5, R10, R8, R13 ;  /* 0x000000080a057223 */ /* 0x000fca000000000d */
[----:B------:R-:W-:-:S04]  /*2010*/  SHF.R.U32.HI R0, RZ, 0x17, R5 ;  /* 0x00000017ff007819 */ /* 0x000fc80000011605 */
[----:B------:R-:W-:-:S04]  /*2020*/  LOP3.LUT R0, R0, 0xff, RZ, 0xc0, !PT ;  /* 0x000000ff00007812 */ /* 0x000fc800078ec0ff */
[----:B------:R-:W-:-:S04]  /*2030*/  IADD3 R6, PT, PT, R0, R3, RZ ;  /* 0x0000000300067210 */ /* 0x000fc80007ffe0ff */
[----:B------:R-:W-:-:S04]  /*2040*/  IADD3 R0, PT, PT, R6, -0x1, RZ ;  /* 0xffffffff06007810 */ /* 0x000fc80007ffe0ff */
[----:B------:R-:W-:-:S13]  /*2050*/  ISETP.GE.U32.AND P0, PT, R0, 0xfe, PT ;  /* 0x000000fe0000780c */ /* 0x000fda0003f06070 */
[----:B------:R-:W-:Y:S05]  /*2060*/  @!P0 BRA `(.L_x_22) ;  /* 0x0000000000808947 */ /* 0x000fea0003800000 */
[----:B------:R-:W-:-:S13]  /*2070*/  ISETP.GT.AND P0, PT, R6, 0xfe, PT ;  /* 0x000000fe0600780c */ /* 0x000fda0003f04270 */
[----:B------:R-:W-:Y:S05]  /*2080*/  @P0 BRA `(.L_x_23) ;  /* 0x00000000006c0947 */ /* 0x000fea0003800000 */
[----:B------:R-:W-:-:S13]  /*2090*/  ISETP.GE.AND P0, PT, R6, 0x1, PT ;  /* 0x000000010600780c */ /* 0x000fda0003f06270 */
[----:B------:R-:W-:Y:S05]  /*20a0*/  @P0 BRA `(.L_x_24) ;  /* 0x0000000000740947 */ /* 0x000fea0003800000 */
[----:B------:R-:W-:Y:S02]  /*20b0*/  ISETP.GE.AND P0, PT, R6, -0x18, PT ;  /* 0xffffffe80600780c */ /* 0x000fe40003f06270 */
[----:B------:R-:W-:-:S11]  /*20c0*/  LOP3.LUT R5, R5, 0x80000000, RZ, 0xc0, !PT ;  /* 0x8000000005057812 */ /* 0x000fd600078ec0ff */
[----:B------:R-:W-:Y:S05]  /*20d0*/  @!P0 BRA `(.L_x_24) ;  /* 0x0000000000688947 */ /* 0x000fea0003800000 */
[-CC-:B------:R-:W-:Y:S01]  /*20e0*/  FFMA.RZ R0, R10, R8.reuse, R13.reuse ;  /* 0x000000080a007223 */ /* 0x180fe2000000c00d */
[----:B------:R-:W-:Y:S01]  /*20f0*/  IADD3 R7, PT, PT, R6, 0x20, RZ ;  /* 0x0000002006077810 */ /* 0x000fe20007ffe0ff */
[-CC-:B------:R-:W-:Y:S01]  /*2100*/  FFMA.RM R3, R10, R8.reuse, R13.reuse ;  /* 0x000000080a037223 */ /* 0x180fe2000000400d */
[----:B------:R-:W-:Y:S02]  /*2110*/  ISETP.NE.AND P2, PT, R6, RZ, PT ;  /* 0x000000ff0600720c */ /* 0x000fe40003f45270 */
[----:B------:R-:W-:Y:S01]  /*2120*/  LOP3.LUT R4, R0, 0x7fffff, RZ, 0xc0, !PT ;  /* 0x007fffff00047812 */ /* 0x000fe200078ec0ff */
[----:B------:R-:W-:Y:S01]  /*2130*/  FFMA.RP R0, R10, R8, R13 ;  /* 0x000000080a007223 */ /* 0x000fe2000000800d */
[----:B------:R-:W-:Y:S01]  /*2140*/  ISETP.NE.AND P1, PT, R6, RZ, PT ;  /* 0x000000ff0600720c */ /* 0x000fe20003f25270 */
[----:B------:R-:W-:Y:S01]  /*2150*/  IMAD.MOV R6, RZ, RZ, -R6 ;  /* 0x000000ffff067224 */ /* 0x000fe200078e0a06 */
[----:B------:R-:W-:Y:S02]  /*2160*/  LOP3.LUT R4, R4, 0x800000, RZ, 0xfc, !PT ;  /* 0x0080000004047812 */ /* 0x000fe400078efcff */
[----:B------:R-:W-:-:S02]  /*2170*/  FSETP.NEU.FTZ.AND P0, PT, R0, R3, PT ;  /* 0x000000030000720b */ /* 0x000fc40003f1d000 */
[----:B------:R-:W-:Y:S02]  /*2180*/  SHF.L.U32 R7, R4, R7, RZ ;  /* 0x0000000704077219 */ /* 0x000fe400000006ff */
[----:B------:R-:W-:Y:S02]  /*2190*/  SEL R3, R6, RZ, P2 ;  /* 0x000000ff06037207 */ /* 0x000fe40001000000 */
[----:B------:R-:W-:Y:S02]  /*21a0*/  ISETP.NE.AND P1, PT, R7, RZ, P1 ;  /* 0x000000ff0700720c */ /* 0x000fe40000f25270 */
[----:B------:R-:W-:Y:S02]  /*21b0*/  SHF.R.U32.HI R3, RZ, R3, R4 ;  /* 0x00000003ff037219 */ /* 0x000fe40000011604 */
[----:B------:R-:W-:Y:S02]  /*21c0*/  PLOP3.LUT P0, PT, P0, P1, PT, 0xf8, 0x8f ;  /* 0x00000000008f781c */ /* 0x000fe40000703f70 */
[----:B------:R-:W-:-:S02]  /*21d0*/  SHF.R.U32.HI R7, RZ, 0x1, R3 ;  /* 0x00000001ff077819 */ /* 0x000fc40000011603 */
[----:B------:R-:W-:-:S04]  /*21e0*/  SEL R0, RZ, 0x1, !P0 ;  /* 0x00000001ff007807 */ /* 0x000fc80004000000 */
[----:B------:R-:W-:-:S04]  /*21f0*/  LOP3.LUT R0, R0, 0x1, R7, 0xf8, !PT ;  /* 0x0000000100007812 */ /* 0x000fc800078ef807 */
[----:B------:R-:W-:-:S04]  /*2200*/  LOP3.LUT R0, R0, R3, RZ, 0xc0, !PT ;  /* 0x0000000300007212 */ /* 0x000fc800078ec0ff */
[----:B------:R-:W-:-:S04]  /*2210*/  IADD3 R0, PT, PT, R7, R0, RZ ;  /* 0x0000000007007210 */ /* 0x000fc80007ffe0ff */
[----:B------:R-:W-:Y:S01]  /*2220*/  LOP3.LUT R5, R0, R5, RZ, 0xfc, !PT ;  /* 0x0000000500057212 */ /* 0x000fe200078efcff */
[----:B------:R-:W-:Y:S06]  /*2230*/  BRA `(.L_x_24) ;  /* 0x0000000000107947 */ /* 0x000fec0003800000 */
.L_x_23:
[----:B------:R-:W-:-:S04]  /*2240*/  LOP3.LUT R5, R5, 0x80000000, RZ, 0xc0, !PT ;  /* 0x8000000005057812 */ /* 0x000fc800078ec0ff */
[----:B------:R-:W-:Y:S01]  /*2250*/  LOP3.LUT R5, R5, 0x7f800000, RZ, 0xfc, !PT ;  /* 0x7f80000005057812 */ /* 0x000fe200078efcff */
[----:B------:R-:W-:Y:S06]  /*2260*/  BRA `(.L_x_24) ;  /* 0x0000000000047947 */ /* 0x000fec0003800000 */
.L_x_22:
[----:B------:R-:W-:-:S07]  /*2270*/  LEA R5, R3, R5, 0x17 ;  /* 0x0000000503057211 */ /* 0x000fce00078eb8ff */
.L_x_24:
[----:B------:R-:W-:Y:S05]  /*2280*/  BSYNC.RECONVERGENT B2 ;  /* 0x0000000000027941 */ /* 0x000fea0003800200 */
.L_x_21:
[----:B------:R-:W-:Y:S05]  /*2290*/  BRA `(.L_x_25) ;  /* 0x0000000000207947 */ /* 0x000fea0003800000 */
.L_x_20:
[----:B------:R-:W-:-:S04]  /*22a0*/  LOP3.LUT R5, R27, 0x80000000, R5, 0x48, !PT ;  /* 0x800000001b057812 */ /* 0x000fc800078e4805 */
[----:B------:R-:W-:Y:S01]  /*22b0*/  LOP3.LUT R5, R5, 0x7f800000, RZ, 0xfc, !PT ;  /* 0x7f80000005057812 */ /* 0x000fe200078efcff */
[----:B------:R-:W-:Y:S06]  /*22c0*/  BRA `(.L_x_25) ;  /* 0x0000000000147947 */ /* 0x000fec0003800000 */
.L_x_19:
[----:B------:R-:W-:Y:S01]  /*22d0*/  LOP3.LUT R5, R27, 0x80000000, R5, 0x48, !PT ;  /* 0x800000001b057812 */ /* 0x000fe200078e4805 */
[----:B------:R-:W-:Y:S06]  /*22e0*/  BRA `(.L_x_25) ;  /* 0x00000000000c7947 */ /* 0x000fec0003800000 */
.L_x_18:
[----:B------:R-:W0:Y:S01]  /*22f0*/  MUFU.RSQ R5, -QNAN ;  /* 0xffc0000000057908 */ /* 0x000e220000001400 */
[----:B------:R-:W-:Y:S05]  /*2300*/  BRA `(.L_x_25) ;  /* 0x0000000000047947 */ /* 0x000fea0003800000 */
.L_x_17:
[----:B------:R-:W-:-:S07]  /*2310*/  FADD.FTZ R5, R0, R3 ;  /* 0x0000000300057221 */ /* 0x000fce0000010000 */
.L_x_25:
[----:B------:R-:W-:Y:S05]  /*2320*/  BSYNC.RECONVERGENT B1 ;  /* 0x0000000000017941 */ /* 0x000fea0003800200 */
.L_x_15:
[----:B------:R-:W-:-:S04]  /*2330*/  HFMA2 R3, -RZ, RZ, 0, 0 ;  /* 0x00000000ff037431 */ /* 0x000fc800000001ff */
[----:B0-----:R-:W-:Y:S05]  /*2340*/  RET.REL.NODEC R2 `(_Z4normPfS_S_i) ;  /* 0xffffffdc022c7950 */ /* 0x001fea0003c3ffff */
.L_x_26:
[----:B------:R-:W-:-:S00]  /*2350*/  BRA `(.L_x_26) ;  /* 0xfffffffc00fc7947 */ /* 0x000fc0000383ffff */
[----:B------:R-:W-:-:S00]  /*2360*/  NOP ;  /* 0x0000000000007918 */ /* 0x000fc00000000000 */
        /* <DEDUP_REMOVED lines=9> */
.L_x_28:


//--------------------- .nv.shared.reserved.0     --------------------------
	.section	.nv.shared.reserved.0,"aw",@nobits
	.weak		__nv_reservedSMEM_offset_0_alias
	.size		__nv_reservedSMEM_offset_0_alias, 0, 64
	.other		__nv_reservedSMEM_offset_0_alias,@"STO_CUDA_RESERVED_SHARED STV_DEFAULT"
__nv_reservedSMEM_offset_0_alias:
	.zero		0
	.zero		64


//--------------------- .nv.constant0._Z4normPfS_S_i --------------------------
	.section	.nv.constant0._Z4normPfS_S_i,"a",@progbits
	.sectionflags	@""
	.align	4
.nv.constant0._Z4normPfS_S_i:
	.zero		924


//--------------------- SYMBOLS --------------------------

	.type		.nv.reservedSmem.offset0,@object
	.size		.nv.reservedSmem.offset0,0x4
